// auto-generated by cutlass_sweep.gemm — config: {"arch": "sm_100", "cluster_m": 2, "cluster_n": 1, "dtype": "fp16", "dtype_b": "fp16", "layout": "nn", "stages": 4, "tile_k": 64, "tile_m": 128, "tile_n": 128}
#include "cutlass/cutlass.h"
#include "cutlass/gemm/collective/collective_builder.hpp"
#include "cutlass/gemm/device/gemm_universal_adapter.h"
#include "cutlass/gemm/kernel/gemm_universal.hpp"
#include "cutlass/epilogue/collective/collective_builder.hpp"

using ElemA = cutlass::half_t;
using ElemB = cutlass::half_t;
using ElemCD = cutlass::half_t;
using Acc  = float;
using TileShape    = cute::Shape<cute::_128, cute::_128, cute::_64>;
using ClusterShape = cute::Shape<cute::_2, cute::_1, cute::_1>;

using CollectiveEpilogue = typename cutlass::epilogue::collective::CollectiveBuilder<
    cutlass::arch::Sm100, cutlass::arch::OpClassTensorOp,
    TileShape, ClusterShape,
    cutlass::epilogue::collective::EpilogueTileAuto,
    Acc, Acc,
    ElemCD, cutlass::layout::RowMajor, 128 / cutlass::sizeof_bits<ElemCD>::value,
    ElemCD, cutlass::layout::RowMajor, 128 / cutlass::sizeof_bits<ElemCD>::value,
    cutlass::epilogue::collective::EpilogueScheduleAuto
  >::CollectiveOp;

using CollectiveMainloop = typename cutlass::gemm::collective::CollectiveBuilder<
    cutlass::arch::Sm100, cutlass::arch::OpClassTensorOp,
    ElemA, cutlass::layout::RowMajor, 128 / cutlass::sizeof_bits<ElemA>::value,
    ElemB, cutlass::layout::RowMajor, 128 / cutlass::sizeof_bits<ElemB>::value,
    Acc,
    TileShape, ClusterShape,
    cutlass::gemm::collective::StageCount<4>,
    cutlass::gemm::collective::KernelScheduleAuto
  >::CollectiveOp;

using GemmKernel = cutlass::gemm::kernel::GemmUniversal<
    cute::Shape<int,int,int,int>,
    CollectiveMainloop,
    CollectiveEpilogue
>;
using Gemm = cutlass::gemm::device::GemmUniversalAdapter<GemmKernel>;

// Force the device kernel symbol into the cubin without needing a host main.
auto* _anchor = &cutlass::device_kernel<GemmKernel>;


// ===== COMPILED SASS (sm_100a) =====

	.target	sm_100a

	.elftype	@"ET_EXEC"


//--------------------- .note.nv.tkinfo           --------------------------
	.section	.note.nv.tkinfo,"",@"SHT_NOTE"
	.sectionflags	@"SHF_NOTE_NV_TKINFO"
	.tkinfo
        /*0018*/ 	.word	0x00000002
        /*0030*/ 	.string	""
        /*0030*/ 	.string	"ptxas"
        /*0030*/ 	.string	"Cuda compilation tools, release 13.0, V13.0.88"
        /*0030*/ 	.string	"Build cuda_13.0.r13.0/compiler.36424714_0"
        /*0030*/ 	.string	"-arch sm_100a -m 64 "



//--------------------- .note.nv.cuinfo           --------------------------
	.section	.note.nv.cuinfo,"",@"SHT_NOTE"
	.sectionflags	@"SHF_NOTE_NV_CUINFO"
        /*0018*/ 	.short	0x0002
        /*001a*/ 	.short	0x0064
        /*001c*/ 	.short	0x0082
	.zero		2


//--------------------- .nv.info                  --------------------------
	.section	.nv.info,"",@"SHT_CUDA_INFO"
	.align	4


	//----- nvinfo : EIATTR_REGCOUNT
	.align		4
        /*0000*/ 	.byte	0x04, 0x2f
        /*0002*/ 	.short	(.L_19 - .L_18)
	.align		4
.L_18:
        /*0004*/ 	.word	index@(_ZN7cutlass13device_kernelINS_4gemm6kernel13GemmUniversalIN4cute5tupleIJiiiiEEENS1_10collective13CollectiveMmaINS1_35MainloopSm100TmaUmmaWarpSpecializedILi4ELi2ELi4ENS5_IJNS4_1CILi2EEENSA_ILi1EEESC_EEEEENS5_IJNSA_ILi128EEESF_NSA_ILi64EEEEEENS_6half_tENS5_IJlSC_lEEESI_NS5_IJSC_llEEENS4_8TiledMMAINS4_8MMA_AtomIJNS4_26SM100_MMA_F16BF16_2x1SM_SSISI_SI_fLi128ELi128ELNS4_4UMMA5MajorE0ELSP_1ELNSO_7ScaleInE0ELSQ_0EEEEEENS4_6LayoutINS5_IJSC_SC_SC_EEENS5_IJNSA_ILi0EEESV_SV_EEEEENS5_IJNS4_10UnderscoreESY_SY_EEEEENS4_18SM100_TMA_2SM_LOADENS4_14ComposedLayoutINS4_7SwizzleILi3ELi4ELi3EEENS4_18smem_ptr_flag_bitsILi16EEENST_INS5_IJNSA_ILi8EEESG_EEENS5_IJSG_SC_EEEEEEEvNS4_8identityES11_NS12_IS14_S16_NST_INS5_IJSG_S17_EEENS5_IJSC_SG_EEEEEEEvS1C_EENS_8epilogue10collective18CollectiveEpilogueINS1I_23Sm100TmaWarpSpecializedILi4ELi2ELi16ELb1ELb0EEEJNS5_IJSG_SF_SG_EEENS5_IJNST_ISG_SC_EENST_INS5_IJNSA_ILi16EEESB_EEES1E_EEEEESI_SJ_SI_SJ_NS1I_6fusion15FusionCallbacksIS1M_NS1T_17LinearCombinationISI_fSI_fLNS_15FloatRoundStyleE2EEES1N_S1S_JEEENS4_5SM1004TMEM4LOAD26SM100_TMEM_LOAD_32dp32b16xENS4_13SM90_TMA_LOADENS12_INS13_ILi1ELi4ELi3EEES16_NST_INS5_IJS17_S1P_EEENS5_IJS1P_SC_EEEEEEENS4_39AutoVectorizingCopyWithAssumedAlignmentILi128EEENS4_14SM90_TMA_STOREES28_S2A_S2A_EEEvvEEEEvNT_6ParamsE)
        /*0008*/ 	.word	0x0000005b


	//----- nvinfo : EIATTR_FRAME_SIZE
	.align		4
.L_19:
        /*000c*/ 	.byte	0x04, 0x11
        /*000e*/ 	.short	(.L_21 - .L_20)
	.align		4
.L_20:
        /*0010*/ 	.word	index@($__internal_2_$__cuda_sm10x_tcgen05_guardrail_trap_unallocated_columns_being_dealloced)
        /*0014*/ 	.word	0x00000000


	//----- nvinfo : EIATTR_FRAME_SIZE
	.align		4
.L_21:
        /*0018*/ 	.byte	0x04, 0x11
        /*001a*/ 	.short	(.L_23 - .L_22)
	.align		4
.L_22:
        /*001c*/ 	.word	index@($__internal_1_$__cuda_sm10x_tcgen05_guardrail_trap_phase_invalid_during_alloc)
        /*0020*/ 	.word	0x00000000


	//----- nvinfo : EIATTR_FRAME_SIZE
	.align		4
.L_23:
        /*0024*/ 	.byte	0x04, 0x11
        /*0026*/ 	.short	(.L_25 - .L_24)
	.align		4
.L_24:
        /*0028*/ 	.word	index@($__internal_0_$__cuda_sm10x_tcgen05_guardrail_trap_col_being_dealloced_not_returned_by_alloc)
        /*002c*/ 	.word	0x00000000


	//----- nvinfo : EIATTR_FRAME_SIZE
	.align		4
.L_25:
        /*0030*/ 	.byte	0x04, 0x11
        /*0032*/ 	.short	(.L_27 - .L_26)
	.align		4
.L_26:
        /*0034*/ 	.word	index@(_ZN7cutlass13device_kernelINS_4gemm6kernel13GemmUniversalIN4cute5tupleIJiiiiEEENS1_10collective13CollectiveMmaINS1_35MainloopSm100TmaUmmaWarpSpecializedILi4ELi2ELi4ENS5_IJNS4_1CILi2EEENSA_ILi1EEESC_EEEEENS5_IJNSA_ILi128EEESF_NSA_ILi64EEEEEENS_6half_tENS5_IJlSC_lEEESI_NS5_IJSC_llEEENS4_8TiledMMAINS4_8MMA_AtomIJNS4_26SM100_MMA_F16BF16_2x1SM_SSISI_SI_fLi128ELi128ELNS4_4UMMA5MajorE0ELSP_1ELNSO_7ScaleInE0ELSQ_0EEEEEENS4_6LayoutINS5_IJSC_SC_SC_EEENS5_IJNSA_ILi0EEESV_SV_EEEEENS5_IJNS4_10UnderscoreESY_SY_EEEEENS4_18SM100_TMA_2SM_LOADENS4_14ComposedLayoutINS4_7SwizzleILi3ELi4ELi3EEENS4_18smem_ptr_flag_bitsILi16EEENST_INS5_IJNSA_ILi8EEESG_EEENS5_IJSG_SC_EEEEEEEvNS4_8identityES11_NS12_IS14_S16_NST_INS5_IJSG_S17_EEENS5_IJSC_SG_EEEEEEEvS1C_EENS_8epilogue10collective18CollectiveEpilogueINS1I_23Sm100TmaWarpSpecializedILi4ELi2ELi16ELb1ELb0EEEJNS5_IJSG_SF_SG_EEENS5_IJNST_ISG_SC_EENST_INS5_IJNSA_ILi16EEESB_EEES1E_EEEEESI_SJ_SI_SJ_NS1I_6fusion15FusionCallbacksIS1M_NS1T_17LinearCombinationISI_fSI_fLNS_15FloatRoundStyleE2EEES1N_S1S_JEEENS4_5SM1004TMEM4LOAD26SM100_TMEM_LOAD_32dp32b16xENS4_13SM90_TMA_LOADENS12_INS13_ILi1ELi4ELi3EEES16_NST_INS5_IJS17_S1P_EEENS5_IJS1P_SC_EEEEEEENS4_39AutoVectorizingCopyWithAssumedAlignmentILi128EEENS4_14SM90_TMA_STOREES28_S2A_S2A_EEEvvEEEEvNT_6ParamsE)
        /*0038*/ 	.word	0x00000000


	//----- nvinfo : EIATTR_MIN_STACK_SIZE
	.align		4
.L_27:
        /*003c*/ 	.byte	0x04, 0x12
        /*003e*/ 	.short	(.L_29 - .L_28)
	.align		4
.L_28:
        /*0040*/ 	.word	index@(_ZN7cutlass13device_kernelINS_4gemm6kernel13GemmUniversalIN4cute5tupleIJiiiiEEENS1_10collective13CollectiveMmaINS1_35MainloopSm100TmaUmmaWarpSpecializedILi4ELi2ELi4ENS5_IJNS4_1CILi2EEENSA_ILi1EEESC_EEEEENS5_IJNSA_ILi128EEESF_NSA_ILi64EEEEEENS_6half_tENS5_IJlSC_lEEESI_NS5_IJSC_llEEENS4_8TiledMMAINS4_8MMA_AtomIJNS4_26SM100_MMA_F16BF16_2x1SM_SSISI_SI_fLi128ELi128ELNS4_4UMMA5MajorE0ELSP_1ELNSO_7ScaleInE0ELSQ_0EEEEEENS4_6LayoutINS5_IJSC_SC_SC_EEENS5_IJNSA_ILi0EEESV_SV_EEEEENS5_IJNS4_10UnderscoreESY_SY_EEEEENS4_18SM100_TMA_2SM_LOADENS4_14ComposedLayoutINS4_7SwizzleILi3ELi4ELi3EEENS4_18smem_ptr_flag_bitsILi16EEENST_INS5_IJNSA_ILi8EEESG_EEENS5_IJSG_SC_EEEEEEEvNS4_8identityES11_NS12_IS14_S16_NST_INS5_IJSG_S17_EEENS5_IJSC_SG_EEEEEEEvS1C_EENS_8epilogue10collective18CollectiveEpilogueINS1I_23Sm100TmaWarpSpecializedILi4ELi2ELi16ELb1ELb0EEEJNS5_IJSG_SF_SG_EEENS5_IJNST_ISG_SC_EENST_INS5_IJNSA_ILi16EEESB_EEES1E_EEEEESI_SJ_SI_SJ_NS1I_6fusion15FusionCallbacksIS1M_NS1T_17LinearCombinationISI_fSI_fLNS_15FloatRoundStyleE2EEES1N_S1S_JEEENS4_5SM1004TMEM4LOAD26SM100_TMEM_LOAD_32dp32b16xENS4_13SM90_TMA_LOADENS12_INS13_ILi1ELi4ELi3EEES16_NST_INS5_IJS17_S1P_EEENS5_IJS1P_SC_EEEEEEENS4_39AutoVectorizingCopyWithAssumedAlignmentILi128EEENS4_14SM90_TMA_STOREES28_S2A_S2A_EEEvvEEEEvNT_6ParamsE)
        /*0044*/ 	.word	0x00000000
.L_29:


//--------------------- .nv.compat                --------------------------
	.section	.nv.compat,"",@"SHT_CUDA_COMPAT_INFO"
	.align	4
        /*0000*/ 	.byte	0x02, 0x09, 0x01, 0x00, 0x02, 0x02, 0x02, 0x00, 0x02, 0x05, 0x05, 0x00, 0x03, 0x07, 0x01, 0x01
        /*0010*/ 	.byte	0x02, 0x03, 0x01, 0x00, 0x02, 0x06, 0x01, 0x00, 0x04, 0x0b, 0x08, 0x00, 0x09, 0x00, 0x00, 0x00
        /*0020*/ 	.byte	0x00, 0x00, 0x00, 0x00


//--------------------- .nv.info._ZN7cutlass13device_kernelINS_4gemm6kernel13GemmUniversalIN4cute5tupleIJiiiiEEENS1_10collective13CollectiveMmaINS1_35MainloopSm100TmaUmmaWarpSpecializedILi4ELi2ELi4ENS5_IJNS4_1CILi2EEENSA_ILi1EEESC_EEEEENS5_IJNSA_ILi128EEESF_NSA_ILi64EEEEEENS_6half_tENS5_IJlSC_lEEESI_NS5_IJSC_llEEENS4_8TiledMMAINS4_8MMA_AtomIJNS4_26SM100_MMA_F16BF16_2x1SM_SSISI_SI_fLi128ELi128ELNS4_4UMMA5MajorE0ELSP_1ELNSO_7ScaleInE0ELSQ_0EEEEEENS4_6LayoutINS5_IJSC_SC_SC_EEENS5_IJNSA_ILi0EEESV_SV_EEEEENS5_IJNS4_10UnderscoreESY_SY_EEEEENS4_18SM100_TMA_2SM_LOADENS4_14ComposedLayoutINS4_7SwizzleILi3ELi4ELi3EEENS4_18smem_ptr_flag_bitsILi16EEENST_INS5_IJNSA_ILi8EEESG_EEENS5_IJSG_SC_EEEEEEEvNS4_8identityES11_NS12_IS14_S16_NST_INS5_IJSG_S17_EEENS5_IJSC_SG_EEEEEEEvS1C_EENS_8epilogue10collective18CollectiveEpilogueINS1I_23Sm100TmaWarpSpecializedILi4ELi2ELi16ELb1ELb0EEEJNS5_IJSG_SF_SG_EEENS5_IJNST_ISG_SC_EENST_INS5_IJNSA_ILi16EEESB_EEES1E_EEEEESI_SJ_SI_SJ_NS1I_6fusion15FusionCallbacksIS1M_NS1T_17LinearCombinationISI_fSI_fLNS_15FloatRoundStyleE2EEES1N_S1S_JEEENS4_5SM1004TMEM4LOAD26SM100_TMEM_LOAD_32dp32b16xENS4_13SM90_TMA_LOADENS12_INS13_ILi1ELi4ELi3EEES16_NST_INS5_IJS17_S1P_EEENS5_IJS1P_SC_EEEEEEENS4_39AutoVectorizingCopyWithAssumedAlignmentILi128EEENS4_14SM90_TMA_STOREES28_S2A_S2A_EEEvvEEEEvNT_6ParamsE --------------------------
	.section	.nv.info._ZN7cutlass13device_kernelINS_4gemm6kernel13GemmUniversalIN4cute5tupleIJiiiiEEENS1_10collective13CollectiveMmaINS1_35MainloopSm100TmaUmmaWarpSpecializedILi4ELi2ELi4ENS5_IJNS4_1CILi2EEENSA_ILi1EEESC_EEEEENS5_IJNSA_ILi128EEESF_NSA_ILi64EEEEEENS_6half_tENS5_IJlSC_lEEESI_NS5_IJSC_llEEENS4_8TiledMMAINS4_8MMA_AtomIJNS4_26SM100_MMA_F16BF16_2x1SM_SSISI_SI_fLi128ELi128ELNS4_4UMMA5MajorE0ELSP_1ELNSO_7ScaleInE0ELSQ_0EEEEEENS4_6LayoutINS5_IJSC_SC_SC_EEENS5_IJNSA_ILi0EEESV_SV_EEEEENS5_IJNS4_10UnderscoreESY_SY_EEEEENS4_18SM100_TMA_2SM_LOADENS4_14ComposedLayoutINS4_7SwizzleILi3ELi4ELi3EEENS4_18smem_ptr_flag_bitsILi16EEENST_INS5_IJNSA_ILi8EEESG_EEENS5_IJSG_SC_EEEEEEEvNS4_8identityES11_NS12_IS14_S16_NST_INS5_IJSG_S17_EEENS5_IJSC_SG_EEEEEEEvS1C_EENS_8epilogue10collective18CollectiveEpilogueINS1I_23Sm100TmaWarpSpecializedILi4ELi2ELi16ELb1ELb0EEEJNS5_IJSG_SF_SG_EEENS5_IJNST_ISG_SC_EENST_INS5_IJNSA_ILi16EEESB_EEES1E_EEEEESI_SJ_SI_SJ_NS1I_6fusion15FusionCallbacksIS1M_NS1T_17LinearCombinationISI_fSI_fLNS_15FloatRoundStyleE2EEES1N_S1S_JEEENS4_5SM1004TMEM4LOAD26SM100_TMEM_LOAD_32dp32b16xENS4_13SM90_TMA_LOADENS12_INS13_ILi1ELi4ELi3EEES16_NST_INS5_IJS17_S1P_EEENS5_IJS1P_SC_EEEEEEENS4_39AutoVectorizingCopyWithAssumedAlignmentILi128EEENS4_14SM90_TMA_STOREES28_S2A_S2A_EEEvvEEEEvNT_6ParamsE,"",@"SHT_CUDA_INFO"
	.sectionflags	@""
	.align	4


	//----- nvinfo : EIATTR_CUDA_API_VERSION
	.align		4
        /*0000*/ 	.byte	0x04, 0x37
        /*0002*/ 	.short	(.L_31 - .L_30)
.L_30:
        /*0004*/ 	.word	0x00000082


	//----- nvinfo : EIATTR_KPARAM_INFO
	.align		4
.L_31:
        /*0008*/ 	.byte	0x04, 0x17
        /*000a*/ 	.short	(.L_33 - .L_32)
.L_32:
        /*000c*/ 	.word	0x00000000
        /*0010*/ 	.short	0x0000
        /*0012*/ 	.short	0x0000
        /*0014*/ 	.byte	0x00, 0xf0, 0x01, 0x20


	//----- nvinfo : EIATTR_AT_ENTRY_FRAGMENTS
	.align		4
.L_33:
        /*0018*/ 	.byte	0x04, 0x4f
        /*001a*/ 	.short	(.L_35 - .L_34)


	//   ....[0]....
.L_34:
        /*001c*/ 	.word	0x00000007


	//----- nvinfo : EIATTR_RESERVED_SMEM_USED
	.align		4
.L_35:
        /*0020*/ 	.byte	0x01, 0x41
	.zero		2


	//----- nvinfo : EIATTR_SPARSE_MMA_MASK
	.align		4
        /*0024*/ 	.byte	0x03, 0x50
        /*0026*/ 	.short	0x0000


	//----- nvinfo : EIATTR_TCGEN05_2CTA_USED
	.align		4
        /*0028*/ 	.byte	0x01, 0x52
	.zero		2


	//----- nvinfo : EIATTR_MAXREG_COUNT
	.align		4
        /*002c*/ 	.byte	0x03, 0x1b
        /*002e*/ 	.short	0x00ff


	//----- nvinfo : EIATTR_NUM_BARRIERS
	.align		4
        /*0030*/ 	.byte	0x02, 0x4c
        /*0032*/ 	.byte	0x07
	.zero		1


	//----- nvinfo : EIATTR_EXTERNS
	.align		4
        /*0034*/ 	.byte	0x04, 0x0f
        /*0036*/ 	.short	(.L_37 - .L_36)


	//   ....[0]....
	.align		4
.L_36:
        /*0038*/ 	.word	index@(__assertfail)


	//----- nvinfo : EIATTR_MERCURY_ISA_VERSION
	.align		4
.L_37:
        /*003c*/ 	.byte	0x03, 0x5f
        /*003e*/ 	.short	0x0101


	//----- nvinfo : EIATTR_INT_WARP_WIDE_INSTR_OFFSETS
	.align		4
        /*0040*/ 	.byte	0x04, 0x31
        /*0042*/ 	.short	(.L_39 - .L_38)


	//   ....[0]....
.L_38:
        /*0044*/ 	.word	0x00000d10


	//   ....[1]....
        /*0048*/ 	.word	0x00000db0


	//   ....[2]....
        /*004c*/ 	.word	0x000020e0


	//   ....[3]....
        /*0050*/ 	.word	0x00003fb0


	//   ....[4]....
        /*0054*/ 	.word	0x00003fd0


	//   ....[5]....
        /*0058*/ 	.word	0x00004000


	//   ....[6]....
        /*005c*/ 	.word	0x00004940


	//   ....[7]....
        /*0060*/ 	.word	0x00004960


	//   ....[8]....
        /*0064*/ 	.word	0x00004a50


	//   ....[9]....
        /*0068*/ 	.word	0x00004b10


	//   ....[10]....
        /*006c*/ 	.word	0x00004b30


	//   ....[11]....
        /*0070*/ 	.word	0x00004c20


	//   ....[12]....
        /*0074*/ 	.word	0x00004cf0


	//   ....[13]....
        /*0078*/ 	.word	0x00004d10


	//   ....[14]....
        /*007c*/ 	.word	0x00004e40


	//   ....[15]....
        /*0080*/ 	.word	0x00004fc0


	//   ....[16]....
        /*0084*/ 	.word	0x00004fd0


	//   ....[17]....
        /*0088*/ 	.word	0x00005160


	//----- nvinfo : EIATTR_COOP_GROUP_MASK_REGIDS
	.align		4
.L_39:
        /*008c*/ 	.byte	0x04, 0x29
        /*008e*/ 	.short	(.L_41 - .L_40)


	//   ....[0]....
.L_40:
        /*0090*/ 	.word	0xffffffff


	//   ....[1]....
        /*0094*/ 	.word	0xffffffff


	//   ....[2]....
        /*0098*/ 	.word	0xffffffff


	//   ....[3]....
        /*009c*/ 	.word	0xffffffff


	//   ....[4]....
        /*00a0*/ 	.word	0xffffffff


	//   ....[5]....
        /*00a4*/ 	.word	0xffffffff


	//   ....[6]....
        /*00a8*/ 	.word	0xffffffff


	//   ....[7]....
        /*00ac*/ 	.word	0xffffffff


	//   ....[8]....
        /*00b0*/ 	.word	0xffffffff


	//   ....[9]....
        /*00b4*/ 	.word	0xffffffff


	//   ....[10]....
        /*00b8*/ 	.word	0xffffffff


	//   ....[11]....
        /*00bc*/ 	.word	0xffffffff


	//   ....[12]....
        /*00c0*/ 	.word	0xffffffff


	//   ....[13]....
        /*00c4*/ 	.word	0xffffffff


	//----- nvinfo : EIATTR_COOP_GROUP_INSTR_OFFSETS
	.align		4
.L_41:
        /*00c8*/ 	.byte	0x04, 0x28
        /*00ca*/ 	.short	(.L_43 - .L_42)


	//   ....[0]....
.L_42:
        /*00cc*/ 	.word	0x000000c0


	//   ....[1]....
        /*00d0*/ 	.word	0x00000500


	//   ....[2]....
        /*00d4*/ 	.word	0x00000680


	//   ....[3]....
        /*00d8*/ 	.word	0x00000810


	//   ....[4]....
        /*00dc*/ 	.word	0x00000900


	//   ....[5]....
        /*00e0*/ 	.word	0x00000a60


	//   ....[6]....
        /*00e4*/ 	.word	0x00000bf0


	//   ....[7]....
        /*00e8*/ 	.word	0x00000e30


	//   ....[8]....
        /*00ec*/ 	.word	0x00001fc0


	//   ....[9]....
        /*00f0*/ 	.word	0x00002da0


	//   ....[10]....
        /*00f4*/ 	.word	0x00003270


	//   ....[11]....
        /*00f8*/ 	.word	0x000032a0


	//   ....[12]....
        /*00fc*/ 	.word	0x00003eb0


	//   ....[13]....
        /*0100*/ 	.word	0x000040c0


	//----- nvinfo : EIATTR_VRC_CTA_INIT_COUNT
	.align		4
.L_43:
        /*0104*/ 	.byte	0x02, 0x4a
        /*0106*/ 	.byte	0x80
	.zero		1


	//----- nvinfo : EIATTR_SYSCALL_OFFSETS
	.align		4
        /*0108*/ 	.byte	0x04, 0x46
        /*010a*/ 	.short	(.L_45 - .L_44)


	//   ....[0]....
.L_44:
        /*010c*/ 	.word	0x00005c20


	//   ....[1]....
        /*0110*/ 	.word	0x00005d10


	//   ....[2]....
        /*0114*/ 	.word	0x00006450


	//   ....[3]....
        /*0118*/ 	.word	0x00006d70


	//   ....[4]....
        /*011c*/ 	.word	0x00007630


	//   ....[5]....
        /*0120*/ 	.word	0x00007ef0


	//----- nvinfo : EIATTR_MBARRIER_INSTR_OFFSETS
	.align		4
.L_45:
        /*0124*/ 	.byte	0x04, 0x39
        /*0126*/ 	.short	(.L_47 - .L_46)


	//   ....[0]....
.L_46:
        /*0128*/ 	.word	0x000005f0
        /*012c*/ 	.word	0x000000ff
        /*0130*/ 	.word	0x00000000
        /*0134*/ 	.short	0x0100
        /*0136*/ 	.byte	0x08
	.zero		1


	//   ....[1]....
        /*0138*/ 	.word	0x00000600
        /*013c*/ 	.word	0x000000ff
        /*0140*/ 	.word	0x00000020
        /*0144*/ 	.short	0x0100
        /*0146*/ 	.byte	0x08
	.zero		1


	//   ....[2]....
        /*0148*/ 	.word	0x00000610
        /*014c*/ 	.word	0x000000ff
        /*0150*/ 	.word	0x00000008
        /*0154*/ 	.short	0x0100
        /*0156*/ 	.byte	0x08
	.zero		1


	//   ....[3]....
        /*0158*/ 	.word	0x00000620
        /*015c*/ 	.word	0x000000ff
        /*0160*/ 	.word	0x00000028
        /*0164*/ 	.short	0x0100
        /*0166*/ 	.byte	0x08
	.zero		1


	//   ....[4]....
        /*0168*/ 	.word	0x00000630
        /*016c*/ 	.word	0x000000ff
        /*0170*/ 	.word	0x00000010
        /*0174*/ 	.short	0x0100
        /*0176*/ 	.byte	0x08
	.zero		1


	//   ....[5]....
        /*0178*/ 	.word	0x00000640
        /*017c*/ 	.word	0x000000ff
        /*0180*/ 	.word	0x00000030
        /*0184*/ 	.short	0x0100
        /*0186*/ 	.byte	0x08
	.zero		1


	//   ....[6]....
        /*0188*/ 	.word	0x00000650
        /*018c*/ 	.word	0x000000ff
        /*0190*/ 	.word	0x00000018
        /*0194*/ 	.short	0x0100
        /*0196*/ 	.byte	0x08
	.zero		1


	//   ....[7]....
        /*0198*/ 	.word	0x00000660
        /*019c*/ 	.word	0x000000ff
        /*01a0*/ 	.word	0x00000038
        /*01a4*/ 	.short	0x0100
        /*01a6*/ 	.byte	0x08
	.zero		1


	//   ....[8]....
        /*01a8*/ 	.word	0x00000780
        /*01ac*/ 	.word	0x000000ff
        /*01b0*/ 	.word	0x00000040
        /*01b4*/ 	.short	0x0100
        /*01b6*/ 	.byte	0x09
	.zero		1


	//   ....[9]....
        /*01b8*/ 	.word	0x00000790
        /*01bc*/ 	.word	0x000000ff
        /*01c0*/ 	.word	0x00000060
        /*01c4*/ 	.short	0x0100
        /*01c6*/ 	.byte	0x09
	.zero		1


	//   ....[10]....
        /*01c8*/ 	.word	0x000007a0
        /*01cc*/ 	.word	0x000000ff
        /*01d0*/ 	.word	0x00000048
        /*01d4*/ 	.short	0x0100
        /*01d6*/ 	.byte	0x09
	.zero		1


	//   ....[11]....
        /*01d8*/ 	.word	0x000007b0
        /*01dc*/ 	.word	0x000000ff
        /*01e0*/ 	.word	0x00000068
        /*01e4*/ 	.short	0x0100
        /*01e6*/ 	.byte	0x09
	.zero		1


	//   ....[12]....
        /*01e8*/ 	.word	0x000007c0
        /*01ec*/ 	.word	0x000000ff
        /*01f0*/ 	.word	0x00000050
        /*01f4*/ 	.short	0x0100
        /*01f6*/ 	.byte	0x09
	.zero		1


	//   ....[13]....
        /*01f8*/ 	.word	0x000007d0
        /*01fc*/ 	.word	0x000000ff
        /*0200*/ 	.word	0x00000070
        /*0204*/ 	.short	0x0100
        /*0206*/ 	.byte	0x09
	.zero		1


	//   ....[14]....
        /*0208*/ 	.word	0x000007e0
        /*020c*/ 	.word	0x000000ff
        /*0210*/ 	.word	0x00000058
        /*0214*/ 	.short	0x0100
        /*0216*/ 	.byte	0x09
	.zero		1


	//   ....[15]....
        /*0218*/ 	.word	0x000007f0
        /*021c*/ 	.word	0x000000ff
        /*0220*/ 	.word	0x00000078
        /*0224*/ 	.short	0x0100
        /*0226*/ 	.byte	0x09
	.zero		1


	//   ....[16]....
        /*0228*/ 	.word	0x000008d0
        /*022c*/ 	.word	0x000000ff
        /*0230*/ 	.word	0x00000080
        /*0234*/ 	.short	0x0100
        /*0236*/ 	.byte	0x08
	.zero		1


	//   ....[17]....
        /*0238*/ 	.word	0x000008e0
        /*023c*/ 	.word	0x000000ff
        /*0240*/ 	.word	0x00000088
        /*0244*/ 	.short	0x0100
        /*0246*/ 	.byte	0x08
	.zero		1


	//   ....[18]....
        /*0248*/ 	.word	0x00000a10
        /*024c*/ 	.word	0x000000ff
        /*0250*/ 	.word	0x00000090
        /*0254*/ 	.short	0x0100
        /*0256*/ 	.byte	0x08
	.zero		1


	//   ....[19]....
        /*0258*/ 	.word	0x00000a20
        /*025c*/ 	.word	0x000000ff
        /*0260*/ 	.word	0x000000a0
        /*0264*/ 	.short	0x0100
        /*0266*/ 	.byte	0x08
	.zero		1


	//   ....[20]....
        /*0268*/ 	.word	0x00000a30
        /*026c*/ 	.word	0x000000ff
        /*0270*/ 	.word	0x00000098
        /*0274*/ 	.short	0x0100
        /*0276*/ 	.byte	0x08
	.zero		1


	//   ....[21]....
        /*0278*/ 	.word	0x00000a40
        /*027c*/ 	.word	0x000000ff
        /*0280*/ 	.word	0x000000a8
        /*0284*/ 	.short	0x0100
        /*0286*/ 	.byte	0x08
	.zero		1


	//   ....[22]....
        /*0288*/ 	.word	0x00000b60
        /*028c*/ 	.word	0x000000ff
        /*0290*/ 	.word	0x000000b0
        /*0294*/ 	.short	0x0100
        /*0296*/ 	.byte	0x09
	.zero		1


	//   ....[23]....
        /*0298*/ 	.word	0x00000b70
        /*029c*/ 	.word	0x000000ff
        /*02a0*/ 	.word	0x000000d0
        /*02a4*/ 	.short	0x0100
        /*02a6*/ 	.byte	0x09
	.zero		1


	//   ....[24]....
        /*02a8*/ 	.word	0x00000b80
        /*02ac*/ 	.word	0x000000ff
        /*02b0*/ 	.word	0x000000b8
        /*02b4*/ 	.short	0x0100
        /*02b6*/ 	.byte	0x09
	.zero		1


	//   ....[25]....
        /*02b8*/ 	.word	0x00000b90
        /*02bc*/ 	.word	0x000000ff
        /*02c0*/ 	.word	0x000000d8
        /*02c4*/ 	.short	0x0100
        /*02c6*/ 	.byte	0x09
	.zero		1


	//   ....[26]....
        /*02c8*/ 	.word	0x00000ba0
        /*02cc*/ 	.word	0x000000ff
        /*02d0*/ 	.word	0x000000c0
        /*02d4*/ 	.short	0x0100
        /*02d6*/ 	.byte	0x09
	.zero		1


	//   ....[27]....
        /*02d8*/ 	.word	0x00000bb0
        /*02dc*/ 	.word	0x000000ff
        /*02e0*/ 	.word	0x000000e0
        /*02e4*/ 	.short	0x0100
        /*02e6*/ 	.byte	0x09
	.zero		1


	//   ....[28]....
        /*02e8*/ 	.word	0x00000bc0
        /*02ec*/ 	.word	0x000000ff
        /*02f0*/ 	.word	0x000000c8
        /*02f4*/ 	.short	0x0100
        /*02f6*/ 	.byte	0x09
	.zero		1


	//   ....[29]....
        /*02f8*/ 	.word	0x00000bd0
        /*02fc*/ 	.word	0x000000ff
        /*0300*/ 	.word	0x000000e8
        /*0304*/ 	.short	0x0100
        /*0306*/ 	.byte	0x09
	.zero		1


	//   ....[30]....
        /*0308*/ 	.word	0x00000cc0
        /*030c*/ 	.word	0x000000ff
        /*0310*/ 	.word	0x000000f0
        /*0314*/ 	.short	0x0100
        /*0316*/ 	.byte	0x08
	.zero		1


	//   ....[31]....
        /*0318*/ 	.word	0x00000cd0
        /*031c*/ 	.word	0x000000ff
        /*0320*/ 	.word	0x00000100
        /*0324*/ 	.short	0x0100
        /*0326*/ 	.byte	0x08
	.zero		1


	//   ....[32]....
        /*0328*/ 	.word	0x00000ce0
        /*032c*/ 	.word	0x000000ff
        /*0330*/ 	.word	0x000000f8
        /*0334*/ 	.short	0x0100
        /*0336*/ 	.byte	0x08
	.zero		1


	//   ....[33]....
        /*0338*/ 	.word	0x00000cf0
        /*033c*/ 	.word	0x000000ff
        /*0340*/ 	.word	0x00000108
        /*0344*/ 	.short	0x0100
        /*0346*/ 	.byte	0x08
	.zero		1


	//   ....[34]....
        /*0348*/ 	.word	0x00000de0
        /*034c*/ 	.word	0x000000ff
        /*0350*/ 	.word	0x00000110
        /*0354*/ 	.short	0x0100
        /*0356*/ 	.byte	0x07
	.zero		1


	//   ....[35]....
        /*0358*/ 	.word	0x000017f0
        /*035c*/ 	.word	0x00000003
        /*0360*/ 	.word	0x00000100
        /*0364*/ 	.short	0x010a
        /*0366*/ 	.byte	0xff
	.zero		1


	//   ....[36]....
        /*0368*/ 	.word	0x00001820
        /*036c*/ 	.word	0x00000003
        /*0370*/ 	.word	0x000000f0
        /*0374*/ 	.short	0x0101
        /*0376*/ 	.byte	0xff
	.zero		1


	//   ....[37]....
        /*0378*/ 	.word	0x00001920
        /*037c*/ 	.word	0x000000ff
        /*0380*/ 	.word	0x00000020
        /*0384*/ 	.short	0x010a
        /*0386*/ 	.byte	0x08
	.zero		1


	//   ....[38]....
        /*0388*/ 	.word	0x000019e0
        /*038c*/ 	.word	0x000000ff
        /*0390*/ 	.word	0x00000020
        /*0394*/ 	.short	0x010a
        /*0396*/ 	.byte	0x21
	.zero		1


	//   ....[39]....
        /*0398*/ 	.word	0x00001ba0
        /*039c*/ 	.word	0x000000ff
        /*03a0*/ 	.word	0x00000020
        /*03a4*/ 	.short	0x010a
        /*03a6*/ 	.byte	0x08
	.zero		1


	//   ....[40]....
        /*03a8*/ 	.word	0x00001c80
        /*03ac*/ 	.word	0x000000ff
        /*03b0*/ 	.word	0x00000088
        /*03b4*/ 	.short	0x0101
        /*03b6*/ 	.byte	0x06
	.zero		1


	//   ....[41]....
        /*03b8*/ 	.word	0x00001ca0
        /*03bc*/ 	.word	0x000000ff
        /*03c0*/ 	.word	0x00000020
        /*03c4*/ 	.short	0x010a
        /*03c6*/ 	.byte	0x08
	.zero		1


	//   ....[42]....
        /*03c8*/ 	.word	0x00001d20
        /*03cc*/ 	.word	0x000000ff
        /*03d0*/ 	.word	0x00000020
        /*03d4*/ 	.short	0x010a
        /*03d6*/ 	.byte	0x11
	.zero		1


	//   ....[43]....
        /*03d8*/ 	.word	0x00001eb0
        /*03dc*/ 	.word	0x000000ff
        /*03e0*/ 	.word	0x00000020
        /*03e4*/ 	.short	0x010a
        /*03e6*/ 	.byte	0x08
	.zero		1


	//   ....[44]....
        /*03e8*/ 	.word	0x00001ff0
        /*03ec*/ 	.word	0x00000002
        /*03f0*/ 	.word	0x00000090
        /*03f4*/ 	.short	0x010a
        /*03f6*/ 	.byte	0xff
	.zero		1


	//   ....[45]....
        /*03f8*/ 	.word	0x000020b0
        /*03fc*/ 	.word	0x00000002
        /*0400*/ 	.word	0x00000000
        /*0404*/ 	.short	0x0101
        /*0406*/ 	.byte	0xff
	.zero		1


	//   ....[46]....
        /*0408*/ 	.word	0x00002610
        /*040c*/ 	.word	0x000000ff
        /*0410*/ 	.word	0x00000000
        /*0414*/ 	.short	0x010a
        /*0416*/ 	.byte	0x04
	.zero		1


	//   ....[47]....
        /*0418*/ 	.word	0x000026a0
        /*041c*/ 	.word	0x000000ff
        /*0420*/ 	.word	0x00000000
        /*0424*/ 	.short	0x010a
        /*0426*/ 	.byte	0x04
	.zero		1


	//   ....[48]....
        /*0428*/ 	.word	0x00002730
        /*042c*/ 	.word	0x000000ff
        /*0430*/ 	.word	0x00000000
        /*0434*/ 	.short	0x010a
        /*0436*/ 	.byte	0x04
	.zero		1


	//   ....[49]....
        /*0438*/ 	.word	0x000027d0
        /*043c*/ 	.word	0x00000000
        /*0440*/ 	.word	0x00000000
        /*0444*/ 	.short	0x010a
        /*0446*/ 	.byte	0xff
	.zero		1


	//   ....[50]....
        /*0448*/ 	.word	0x00002900
        /*044c*/ 	.word	0x00000000
        /*0450*/ 	.word	0x000000f0
        /*0454*/ 	.short	0x010a
        /*0456*/ 	.byte	0xff
	.zero		1


	//   ....[51]....
        /*0458*/ 	.word	0x00002970
        /*045c*/ 	.word	0x00000004
        /*0460*/ 	.word	0x00000000
        /*0464*/ 	.short	0x0101
        /*0466*/ 	.byte	0xff
	.zero		1


	//   ....[52]....
        /*0468*/ 	.word	0x00002990
        /*046c*/ 	.word	0x000000ff
        /*0470*/ 	.word	0x000000a0
        /*0474*/ 	.short	0x010a
        /*0476*/ 	.byte	0x05
	.zero		1


	//   ....[53]....
        /*0478*/ 	.word	0x00002ab0
        /*047c*/ 	.word	0x00000000
        /*0480*/ 	.word	0x00000090
        /*0484*/ 	.short	0x010a
        /*0486*/ 	.byte	0xff
	.zero		1


	//   ....[54]....
        /*0488*/ 	.word	0x00002bb0
        /*048c*/ 	.word	0x00000000
        /*0490*/ 	.word	0x00000000
        /*0494*/ 	.short	0x0101
        /*0496*/ 	.byte	0xff
	.zero		1


	//   ....[55]....
        /*0498*/ 	.word	0x00002c40
        /*049c*/ 	.word	0x000000ff
        /*04a0*/ 	.word	0x000000a0
        /*04a4*/ 	.short	0x0106
        /*04a6*/ 	.byte	0x05
	.zero		1


	//   ....[56]....
        /*04a8*/ 	.word	0x00002c60
        /*04ac*/ 	.word	0x000000ff
        /*04b0*/ 	.word	0x000000a0
        /*04b4*/ 	.short	0x010a
        /*04b6*/ 	.byte	0x05
	.zero		1


	//   ....[57]....
        /*04b8*/ 	.word	0x00002cf0
        /*04bc*/ 	.word	0x000000ff
        /*04c0*/ 	.word	0x000000a0
        /*04c4*/ 	.short	0x0106
        /*04c6*/ 	.byte	0x04
	.zero		1


	//   ....[58]....
        /*04c8*/ 	.word	0x00002d30
        /*04cc*/ 	.word	0x00000000
        /*04d0*/ 	.word	0x000000a0
        /*04d4*/ 	.short	0x010a
        /*04d6*/ 	.byte	0xff
	.zero		1


	//   ....[59]....
        /*04d8*/ 	.word	0x00002f70
        /*04dc*/ 	.word	0x000000ff
        /*04e0*/ 	.word	0x00000008
        /*04e4*/ 	.short	0x010a
        /*04e6*/ 	.byte	0x06
	.zero		1


	//   ....[60]....
        /*04e8*/ 	.word	0x00002f90
        /*04ec*/ 	.word	0x000000ff
        /*04f0*/ 	.word	0x00000008
        /*04f4*/ 	.short	0x010a
        /*04f6*/ 	.byte	0x06
	.zero		1


	//   ....[61]....
        /*04f8*/ 	.word	0x00003120
        /*04fc*/ 	.word	0x000000ff
        /*0500*/ 	.word	0x00000008
        /*0504*/ 	.short	0x010a
        /*0506*/ 	.byte	0x06
	.zero		1


	//   ....[62]....
        /*0508*/ 	.word	0x00003140
        /*050c*/ 	.word	0x000000ff
        /*0510*/ 	.word	0x00000008
        /*0514*/ 	.short	0x010a
        /*0516*/ 	.byte	0x06
	.zero		1


	//   ....[63]....
        /*0518*/ 	.word	0x00003200
        /*051c*/ 	.word	0x000000ff
        /*0520*/ 	.word	0x00000000
        /*0524*/ 	.short	0x0101
        /*0526*/ 	.byte	0x07
	.zero		1


	//   ....[64]....
        /*0528*/ 	.word	0x00003530
        /*052c*/ 	.word	0x00000000
        /*0530*/ 	.word	0x00000090
        /*0534*/ 	.short	0x010a
        /*0536*/ 	.byte	0xff
	.zero		1


	//   ....[65]....
        /*0538*/ 	.word	0x000035f0
        /*053c*/ 	.word	0x00000000
        /*0540*/ 	.word	0x00000000
        /*0544*/ 	.short	0x0101
        /*0546*/ 	.byte	0xff
	.zero		1


	//   ....[66]....
        /*0548*/ 	.word	0x000036b0
        /*054c*/ 	.word	0x000000ff
        /*0550*/ 	.word	0x00000000
        /*0554*/ 	.short	0x010a
        /*0556*/ 	.byte	0x08
	.zero		1


	//   ....[67]....
        /*0558*/ 	.word	0x000036c0
        /*055c*/ 	.word	0x000000ff
        /*0560*/ 	.word	0x000000d0
        /*0564*/ 	.short	0x010a
        /*0566*/ 	.byte	0x09
	.zero		1


	//   ....[68]....
        /*0568*/ 	.word	0x00003770
        /*056c*/ 	.word	0x000000ff
        /*0570*/ 	.word	0x00000000
        /*0574*/ 	.short	0x010a
        /*0576*/ 	.byte	0x08
	.zero		1


	//   ....[69]....
        /*0578*/ 	.word	0x000038a0
        /*057c*/ 	.word	0x000000ff
        /*0580*/ 	.word	0x00000000
        /*0584*/ 	.short	0x010a
        /*0586*/ 	.byte	0x1e
	.zero		1


	//   ....[70]....
        /*0588*/ 	.word	0x00003ba0
        /*058c*/ 	.word	0x000000ff
        /*0590*/ 	.word	0x00000000
        /*0594*/ 	.short	0x010a
        /*0596*/ 	.byte	0x08
	.zero		1


	//   ....[71]....
        /*0598*/ 	.word	0x00003c30
        /*059c*/ 	.word	0x000000ff
        /*05a0*/ 	.word	0x00000000
        /*05a4*/ 	.short	0x010a
        /*05a6*/ 	.byte	0x08
	.zero		1


	//   ....[72]....
        /*05a8*/ 	.word	0x00003cc0
        /*05ac*/ 	.word	0x000000ff
        /*05b0*/ 	.word	0x00000000
        /*05b4*/ 	.short	0x010a
        /*05b6*/ 	.byte	0x08
	.zero		1


	//   ....[73]....
        /*05b8*/ 	.word	0x00003d60
        /*05bc*/ 	.word	0x00000000
        /*05c0*/ 	.word	0x00000000
        /*05c4*/ 	.short	0x010a
        /*05c6*/ 	.byte	0xff
	.zero		1


	//   ....[74]....
        /*05c8*/ 	.word	0x00003da0
        /*05cc*/ 	.word	0x00000000
        /*05d0*/ 	.word	0x00000000
        /*05d4*/ 	.short	0x010a
        /*05d6*/ 	.byte	0xff
	.zero		1


	//   ....[75]....
        /*05d8*/ 	.word	0x00003e10
        /*05dc*/ 	.word	0x000000ff
        /*05e0*/ 	.word	0x00000000
        /*05e4*/ 	.short	0x0101
        /*05e6*/ 	.byte	0x05
	.zero		1


	//   ....[76]....
        /*05e8*/ 	.word	0x00003e50
        /*05ec*/ 	.word	0x000000ff
        /*05f0*/ 	.word	0x00000110
        /*05f4*/ 	.short	0x010a
        /*05f6*/ 	.byte	0x07
	.zero		1


	//   ....[77]....
        /*05f8*/ 	.word	0x00003ea0
        /*05fc*/ 	.word	0x000000ff
        /*0600*/ 	.word	0x00000000
        /*0604*/ 	.short	0x0101
        /*0606*/ 	.byte	0x05
	.zero		1


	//   ....[78]....
        /*0608*/ 	.word	0x000042f0
        /*060c*/ 	.word	0x00000000
        /*0610*/ 	.word	0x00000090
        /*0614*/ 	.short	0x010a
        /*0616*/ 	.byte	0xff
	.zero		1


	//   ....[79]....
        /*0618*/ 	.word	0x000043b0
        /*061c*/ 	.word	0x00000000
        /*0620*/ 	.word	0x00000000
        /*0624*/ 	.short	0x0101
        /*0626*/ 	.byte	0xff
	.zero		1


	//   ....[80]....
        /*0628*/ 	.word	0x000046d0
        /*062c*/ 	.word	0x000000ff
        /*0630*/ 	.word	0x00000088
        /*0634*/ 	.short	0x010a
        /*0636*/ 	.byte	0x07
	.zero		1


	//   ....[81]....
        /*0638*/ 	.word	0x000048c0
        /*063c*/ 	.word	0x000000ff
        /*0640*/ 	.word	0x00000060
        /*0644*/ 	.short	0x010a
        /*0646*/ 	.byte	0x07
	.zero		1


	//   ....[82]....
        /*0648*/ 	.word	0x00004ab0
        /*064c*/ 	.word	0x000000ff
        /*0650*/ 	.word	0x00000040
        /*0654*/ 	.short	0x010b
        /*0656*/ 	.byte	0x07
	.zero		1


	//   ....[83]....
        /*0658*/ 	.word	0x00004ac0
        /*065c*/ 	.word	0x000000ff
        /*0660*/ 	.word	0x00000000
        /*0664*/ 	.short	0x0101
        /*0666*/ 	.byte	0x0e
	.zero		1


	//   ....[84]....
        /*0668*/ 	.word	0x00004ae0
        /*066c*/ 	.word	0x000000ff
        /*0670*/ 	.word	0x00000068
        /*0674*/ 	.short	0x010a
        /*0676*/ 	.byte	0x07
	.zero		1


	//   ....[85]....
        /*0678*/ 	.word	0x00004c90
        /*067c*/ 	.word	0x000000ff
        /*0680*/ 	.word	0x00000048
        /*0684*/ 	.short	0x010b
        /*0686*/ 	.byte	0x07
	.zero		1


	//   ....[86]....
        /*0688*/ 	.word	0x00004ca0
        /*068c*/ 	.word	0x000000ff
        /*0690*/ 	.word	0x00000000
        /*0694*/ 	.short	0x0101
        /*0696*/ 	.byte	0x0e
	.zero		1


	//   ....[87]....
        /*0698*/ 	.word	0x00004cb0
        /*069c*/ 	.word	0x000000ff
        /*06a0*/ 	.word	0x00000070
        /*06a4*/ 	.short	0x010a
        /*06a6*/ 	.byte	0x07
	.zero		1


	//   ....[88]....
        /*06a8*/ 	.word	0x00004ee0
        /*06ac*/ 	.word	0x000000ff
        /*06b0*/ 	.word	0x00000050
        /*06b4*/ 	.short	0x010b
        /*06b6*/ 	.byte	0x07
	.zero		1


	//   ....[89]....
        /*06b8*/ 	.word	0x00004f50
        /*06bc*/ 	.word	0x000000ff
        /*06c0*/ 	.word	0x00000000
        /*06c4*/ 	.short	0x0101
        /*06c6*/ 	.byte	0x0e
	.zero		1


	//   ....[90]....
        /*06c8*/ 	.word	0x00004f90
        /*06cc*/ 	.word	0x000000ff
        /*06d0*/ 	.word	0x00000078
        /*06d4*/ 	.short	0x010a
        /*06d6*/ 	.byte	0x07
	.zero		1


	//   ....[91]....
        /*06d8*/ 	.word	0x000051c0
        /*06dc*/ 	.word	0x000000ff
        /*06e0*/ 	.word	0x00000058
        /*06e4*/ 	.short	0x010b
        /*06e6*/ 	.byte	0x07
	.zero		1


	//   ....[92]....
        /*06e8*/ 	.word	0x000051e0
        /*06ec*/ 	.word	0x000000ff
        /*06f0*/ 	.word	0x00000000
        /*06f4*/ 	.short	0x0101
        /*06f6*/ 	.byte	0x0d
	.zero		1


	//   ....[93]....
        /*06f8*/ 	.word	0x00005210
        /*06fc*/ 	.word	0x000000ff
        /*0700*/ 	.word	0x00000060
        /*0704*/ 	.short	0x010a
        /*0706*/ 	.byte	0x07
	.zero		1


	//   ....[94]....
        /*0708*/ 	.word	0x00005230
        /*070c*/ 	.word	0x000000ff
        /*0710*/ 	.word	0x00000068
        /*0714*/ 	.short	0x010a
        /*0716*/ 	.byte	0x07
	.zero		1


	//   ....[95]....
        /*0718*/ 	.word	0x00005250
        /*071c*/ 	.word	0x000000ff
        /*0720*/ 	.word	0x00000070
        /*0724*/ 	.short	0x010a
        /*0726*/ 	.byte	0x07
	.zero		1


	//   ....[96]....
        /*0728*/ 	.word	0x00005290
        /*072c*/ 	.word	0x00000000
        /*0730*/ 	.word	0x00000078
        /*0734*/ 	.short	0x010a
        /*0736*/ 	.byte	0xff
	.zero		1


	//   ....[97]....
        /*0738*/ 	.word	0x000055e0
        /*073c*/ 	.word	0x00000000
        /*0740*/ 	.word	0x00000090
        /*0744*/ 	.short	0x010a
        /*0746*/ 	.byte	0xff
	.zero		1


	//   ....[98]....
        /*0748*/ 	.word	0x000056f0
        /*074c*/ 	.word	0x00000000
        /*0750*/ 	.word	0x00000000
        /*0754*/ 	.short	0x0101
        /*0756*/ 	.byte	0xff
	.zero		1


	//   ....[99]....
        /*0758*/ 	.word	0x00006110
        /*075c*/ 	.word	0x000000ff
        /*0760*/ 	.word	0x00000040
        /*0764*/ 	.short	0x010a
        /*0766*/ 	.byte	0x30
	.zero		1


	//   ....[100]....
        /*0768*/ 	.word	0x00006150
        /*076c*/ 	.word	0x0000004a
        /*0770*/ 	.word	0x000000b0
        /*0774*/ 	.short	0x010a
        /*0776*/ 	.byte	0xff
	.zero		1


	//   ....[101]....
        /*0778*/ 	.word	0x00006260
        /*077c*/ 	.word	0x000000ff
        /*0780*/ 	.word	0x00000040
        /*0784*/ 	.short	0x010a
        /*0786*/ 	.byte	0x30
	.zero		1


	//   ....[102]....
        /*0788*/ 	.word	0x00006330
        /*078c*/ 	.word	0x0000004a
        /*0790*/ 	.word	0x000000b0
        /*0794*/ 	.short	0x010a
        /*0796*/ 	.byte	0xff
	.zero		1


	//   ....[103]....
        /*0798*/ 	.word	0x00006ae0
        /*079c*/ 	.word	0x00000000
        /*07a0*/ 	.word	0x00000000
        /*07a4*/ 	.short	0x0101
        /*07a6*/ 	.byte	0xff
	.zero		1


	//   ....[104]....
        /*07a8*/ 	.word	0x00006af0
        /*07ac*/ 	.word	0x00000003
        /*07b0*/ 	.word	0x00000040
        /*07b4*/ 	.short	0x010a
        /*07b6*/ 	.byte	0xff
	.zero		1


	//   ....[105]....
        /*07b8*/ 	.word	0x00006bb0
        /*07bc*/ 	.word	0x00000003
        /*07c0*/ 	.word	0x00000040
        /*07c4*/ 	.short	0x010a
        /*07c6*/ 	.byte	0xff
	.zero		1


	//   ....[106]....
        /*07c8*/ 	.word	0x000073a0
        /*07cc*/ 	.word	0x00000052
        /*07d0*/ 	.word	0x00000000
        /*07d4*/ 	.short	0x0101
        /*07d6*/ 	.byte	0xff
	.zero		1


	//   ....[107]....
        /*07d8*/ 	.word	0x000073c0
        /*07dc*/ 	.word	0x00000053
        /*07e0*/ 	.word	0x00000040
        /*07e4*/ 	.short	0x010a
        /*07e6*/ 	.byte	0xff
	.zero		1


	//   ....[108]....
        /*07e8*/ 	.word	0x00007470
        /*07ec*/ 	.word	0x00000053
        /*07f0*/ 	.word	0x00000040
        /*07f4*/ 	.short	0x010a
        /*07f6*/ 	.byte	0xff
	.zero		1


	//   ....[109]....
        /*07f8*/ 	.word	0x00007c60
        /*07fc*/ 	.word	0x00000052
        /*0800*/ 	.word	0x00000000
        /*0804*/ 	.short	0x0101
        /*0806*/ 	.byte	0xff
	.zero		1


	//   ....[110]....
        /*0808*/ 	.word	0x00007c80
        /*080c*/ 	.word	0x00000058
        /*0810*/ 	.word	0x00000040
        /*0814*/ 	.short	0x010a
        /*0816*/ 	.byte	0xff
	.zero		1


	//   ....[111]....
        /*0818*/ 	.word	0x00007d30
        /*081c*/ 	.word	0x00000058
        /*0820*/ 	.word	0x00000040
        /*0824*/ 	.short	0x010a
        /*0826*/ 	.byte	0xff
	.zero		1


	//   ....[112]....
        /*0828*/ 	.word	0x00007fe0
        /*082c*/ 	.word	0x0000004a
        /*0830*/ 	.word	0x00000000
        /*0834*/ 	.short	0x0101
        /*0836*/ 	.byte	0xff
	.zero		1


	//   ....[113]....
        /*0838*/ 	.word	0x00008570
        /*083c*/ 	.word	0x00000002
        /*0840*/ 	.word	0x00000000
        /*0844*/ 	.short	0x0101
        /*0846*/ 	.byte	0xff
	.zero		1


	//   ....[114]....
        /*0848*/ 	.word	0x000087e0
        /*084c*/ 	.word	0x000000ff
        /*0850*/ 	.word	0x00000000
        /*0854*/ 	.short	0x0101
        /*0856*/ 	.byte	0x04
	.zero		1


	//   ....[115]....
        /*0858*/ 	.word	0x00008800
        /*085c*/ 	.word	0x00000003
        /*0860*/ 	.word	0x00000100
        /*0864*/ 	.short	0x010a
        /*0866*/ 	.byte	0xff
	.zero		1


	//   ....[116]....
        /*0868*/ 	.word	0x00008860
        /*086c*/ 	.word	0x00000002
        /*0870*/ 	.word	0x00000020
        /*0874*/ 	.short	0x010a
        /*0876*/ 	.byte	0xff
	.zero		1


	//   ....[117]....
        /*0878*/ 	.word	0x000088c0
        /*087c*/ 	.word	0x00000002
        /*0880*/ 	.word	0x00000020
        /*0884*/ 	.short	0x010a
        /*0886*/ 	.byte	0xff
	.zero		1


	//   ....[118]....
        /*0888*/ 	.word	0x00008910
        /*088c*/ 	.word	0x00000002
        /*0890*/ 	.word	0x00000090
        /*0894*/ 	.short	0x010a
        /*0896*/ 	.byte	0xff
	.zero		1


	//   ....[119]....
        /*0898*/ 	.word	0x00008970
        /*089c*/ 	.word	0x00000000
        /*08a0*/ 	.word	0x00000000
        /*08a4*/ 	.short	0x010a
        /*08a6*/ 	.byte	0xff
	.zero		1


	//   ....[120]....
        /*08a8*/ 	.word	0x000089d0
        /*08ac*/ 	.word	0x00000000
        /*08b0*/ 	.word	0x00000000
        /*08b4*/ 	.short	0x010a
        /*08b6*/ 	.byte	0xff
	.zero		1


	//   ....[121]....
        /*08b8*/ 	.word	0x00008a30
        /*08bc*/ 	.word	0x00000000
        /*08c0*/ 	.word	0x00000000
        /*08c4*/ 	.short	0x010a
        /*08c6*/ 	.byte	0xff
	.zero		1


	//   ....[122]....
        /*08c8*/ 	.word	0x00008a80
        /*08cc*/ 	.word	0x00000000
        /*08d0*/ 	.word	0x000000f0
        /*08d4*/ 	.short	0x010a
        /*08d6*/ 	.byte	0xff
	.zero		1


	//   ....[123]....
        /*08d8*/ 	.word	0x00008ae0
        /*08dc*/ 	.word	0x00000000
        /*08e0*/ 	.word	0x000000a0
        /*08e4*/ 	.short	0x010a
        /*08e6*/ 	.byte	0xff
	.zero		1


	//   ....[124]....
        /*08e8*/ 	.word	0x00008b30
        /*08ec*/ 	.word	0x00000000
        /*08f0*/ 	.word	0x00000090
        /*08f4*/ 	.short	0x010a
        /*08f6*/ 	.byte	0xff
	.zero		1


	//   ....[125]....
        /*08f8*/ 	.word	0x00008b90
        /*08fc*/ 	.word	0x00000000
        /*0900*/ 	.word	0x000000a0
        /*0904*/ 	.short	0x010a
        /*0906*/ 	.byte	0xff
	.zero		1


	//   ....[126]....
        /*0908*/ 	.word	0x00008bf0
        /*090c*/ 	.word	0x00000004
        /*0910*/ 	.word	0x00000008
        /*0914*/ 	.short	0x010a
        /*0916*/ 	.byte	0xff
	.zero		1


	//   ....[127]....
        /*0918*/ 	.word	0x00008cd0
        /*091c*/ 	.word	0x00000002
        /*0920*/ 	.word	0x00000008
        /*0924*/ 	.short	0x010a
        /*0926*/ 	.byte	0xff
	.zero		1


	//   ....[128]....
        /*0928*/ 	.word	0x00008d20
        /*092c*/ 	.word	0x00000000
        /*0930*/ 	.word	0x00000090
        /*0934*/ 	.short	0x010a
        /*0936*/ 	.byte	0xff
	.zero		1


	//   ....[129]....
        /*0938*/ 	.word	0x00008d80
        /*093c*/ 	.word	0x00000000
        /*0940*/ 	.word	0x000000d0
        /*0944*/ 	.short	0x010a
        /*0946*/ 	.byte	0xff
	.zero		1


	//   ....[130]....
        /*0948*/ 	.word	0x00008de0
        /*094c*/ 	.word	0x00000000
        /*0950*/ 	.word	0x00000000
        /*0954*/ 	.short	0x010a
        /*0956*/ 	.byte	0xff
	.zero		1


	//   ....[131]....
        /*0958*/ 	.word	0x00008e40
        /*095c*/ 	.word	0x00000000
        /*0960*/ 	.word	0x00000000
        /*0964*/ 	.short	0x010a
        /*0966*/ 	.byte	0xff
	.zero		1


	//   ....[132]....
        /*0968*/ 	.word	0x00008ea0
        /*096c*/ 	.word	0x00000000
        /*0970*/ 	.word	0x00000000
        /*0974*/ 	.short	0x010a
        /*0976*/ 	.byte	0xff
	.zero		1


	//   ....[133]....
        /*0978*/ 	.word	0x00008f00
        /*097c*/ 	.word	0x00000000
        /*0980*/ 	.word	0x00000000
        /*0984*/ 	.short	0x010a
        /*0986*/ 	.byte	0xff
	.zero		1


	//   ....[134]....
        /*0988*/ 	.word	0x00008f60
        /*098c*/ 	.word	0x00000000
        /*0990*/ 	.word	0x00000110
        /*0994*/ 	.short	0x010a
        /*0996*/ 	.byte	0xff
	.zero		1


	//   ....[135]....
        /*0998*/ 	.word	0x00008fb0
        /*099c*/ 	.word	0x00000000
        /*09a0*/ 	.word	0x00000090
        /*09a4*/ 	.short	0x010a
        /*09a6*/ 	.byte	0xff
	.zero		1


	//   ....[136]....
        /*09a8*/ 	.word	0x00009010
        /*09ac*/ 	.word	0x00000000
        /*09b0*/ 	.word	0x00000088
        /*09b4*/ 	.short	0x010a
        /*09b6*/ 	.byte	0xff
	.zero		1


	//   ....[137]....
        /*09b8*/ 	.word	0x00009070
        /*09bc*/ 	.word	0x00000003
        /*09c0*/ 	.word	0x00000060
        /*09c4*/ 	.short	0x010a
        /*09c6*/ 	.byte	0xff
	.zero		1


	//   ....[138]....
        /*09c8*/ 	.word	0x000090d0
        /*09cc*/ 	.word	0x00000003
        /*09d0*/ 	.word	0x00000068
        /*09d4*/ 	.short	0x010a
        /*09d6*/ 	.byte	0xff
	.zero		1


	//   ....[139]....
        /*09d8*/ 	.word	0x00009130
        /*09dc*/ 	.word	0x00000003
        /*09e0*/ 	.word	0x00000070
        /*09e4*/ 	.short	0x010a
        /*09e6*/ 	.byte	0xff
	.zero		1


	//   ....[140]....
        /*09e8*/ 	.word	0x00009190
        /*09ec*/ 	.word	0x00000003
        /*09f0*/ 	.word	0x00000078
        /*09f4*/ 	.short	0x010a
        /*09f6*/ 	.byte	0xff
	.zero		1


	//   ....[141]....
        /*09f8*/ 	.word	0x000091f0
        /*09fc*/ 	.word	0x00000000
        /*0a00*/ 	.word	0x00000060
        /*0a04*/ 	.short	0x010a
        /*0a06*/ 	.byte	0xff
	.zero		1


	//   ....[142]....
        /*0a08*/ 	.word	0x00009250
        /*0a0c*/ 	.word	0x00000000
        /*0a10*/ 	.word	0x00000068
        /*0a14*/ 	.short	0x010a
        /*0a16*/ 	.byte	0xff
	.zero		1


	//   ....[143]....
        /*0a18*/ 	.word	0x000092b0
        /*0a1c*/ 	.word	0x00000000
        /*0a20*/ 	.word	0x00000070
        /*0a24*/ 	.short	0x010a
        /*0a26*/ 	.byte	0xff
	.zero		1


	//   ....[144]....
        /*0a28*/ 	.word	0x00009300
        /*0a2c*/ 	.word	0x00000000
        /*0a30*/ 	.word	0x00000090
        /*0a34*/ 	.short	0x010a
        /*0a36*/ 	.byte	0xff
	.zero		1


	//   ....[145]....
        /*0a38*/ 	.word	0x00009360
        /*0a3c*/ 	.word	0x00000000
        /*0a40*/ 	.word	0x00000040
        /*0a44*/ 	.short	0x010a
        /*0a46*/ 	.byte	0xff
	.zero		1


	//   ....[146]....
        /*0a48*/ 	.word	0x000093b0
        /*0a4c*/ 	.word	0x0000004a
        /*0a50*/ 	.word	0x000000b0
        /*0a54*/ 	.short	0x010a
        /*0a56*/ 	.byte	0xff
	.zero		1


	//   ....[147]....
        /*0a58*/ 	.word	0x00009400
        /*0a5c*/ 	.word	0x00000003
        /*0a60*/ 	.word	0x00000040
        /*0a64*/ 	.short	0x010a
        /*0a66*/ 	.byte	0xff
	.zero		1


	//   ....[148]....
        /*0a68*/ 	.word	0x00009450
        /*0a6c*/ 	.word	0x00000053
        /*0a70*/ 	.word	0x00000040
        /*0a74*/ 	.short	0x010a
        /*0a76*/ 	.byte	0xff
	.zero		1


	//   ....[149]....
        /*0a78*/ 	.word	0x000094a0
        /*0a7c*/ 	.word	0x00000058
        /*0a80*/ 	.word	0x00000040
        /*0a84*/ 	.short	0x010a
        /*0a86*/ 	.byte	0xff
	.zero		1


	//----- nvinfo : EIATTR_NUM_MBARRIERS
	.align		4
.L_47:
        /*0a88*/ 	.byte	0x03, 0x38
        /*0a8a*/ 	.short	0x0023


	//----- nvinfo : EIATTR_EXIT_INSTR_OFFSETS
	.align		4
        /*0a8c*/ 	.byte	0x04, 0x1c
        /*0a8e*/ 	.short	(.L_49 - .L_48)


	//   ....[0]....
.L_48:
        /*0a90*/ 	.word	0x00002800


	//   ....[1]....
        /*0a94*/ 	.word	0x00002d00


	//   ....[2]....
        /*0a98*/ 	.word	0x00002d60


	//   ....[3]....
        /*0a9c*/ 	.word	0x000040d0


	//   ....[4]....
        /*0aa0*/ 	.word	0x000052c0


	//   ....[5]....
        /*0aa4*/ 	.word	0x00005300


	//   ....[6]....
        /*0aa8*/ 	.word	0x000086d0


	//   ....[7]....
        /*0aac*/ 	.word	0x00008750


	//   ....[8]....
        /*0ab0*/ 	.word	0x00008780


	//   ....[9]....
        /*0ab4*/ 	.word	0x000087f0


	//----- nvinfo : EIATTR_MAX_THREADS
	.align		4
.L_49:
        /*0ab8*/ 	.byte	0x04, 0x05
        /*0aba*/ 	.short	(.L_51 - .L_50)
.L_50:
        /*0abc*/ 	.word	0x00000100
        /*0ac0*/ 	.word	0x00000001
        /*0ac4*/ 	.word	0x00000001


	//----- nvinfo : EIATTR_CRS_STACK_SIZE
	.align		4
.L_51:
        /*0ac8*/ 	.byte	0x04, 0x1e
        /*0aca*/ 	.short	(.L_53 - .L_52)
.L_52:
        /*0acc*/ 	.word	0x00000000


	//----- nvinfo : EIATTR_CBANK_PARAM_SIZE
	.align		4
.L_53:
        /*0ad0*/ 	.byte	0x03, 0x19
        /*0ad2*/ 	.short	0x0800


	//----- nvinfo : EIATTR_PARAM_CBANK
	.align		4
        /*0ad4*/ 	.byte	0x04, 0x0a
        /*0ad6*/ 	.short	(.L_55 - .L_54)
	.align		4
.L_54:
        /*0ad8*/ 	.word	index@(.nv.constant0._ZN7cutlass13device_kernelINS_4gemm6kernel13GemmUniversalIN4cute5tupleIJiiiiEEENS1_10collective13CollectiveMmaINS1_35MainloopSm100TmaUmmaWarpSpecializedILi4ELi2ELi4ENS5_IJNS4_1CILi2EEENSA_ILi1EEESC_EEEEENS5_IJNSA_ILi128EEESF_NSA_ILi64EEEEEENS_6half_tENS5_IJlSC_lEEESI_NS5_IJSC_llEEENS4_8TiledMMAINS4_8MMA_AtomIJNS4_26SM100_MMA_F16BF16_2x1SM_SSISI_SI_fLi128ELi128ELNS4_4UMMA5MajorE0ELSP_1ELNSO_7ScaleInE0ELSQ_0EEEEEENS4_6LayoutINS5_IJSC_SC_SC_EEENS5_IJNSA_ILi0EEESV_SV_EEEEENS5_IJNS4_10UnderscoreESY_SY_EEEEENS4_18SM100_TMA_2SM_LOADENS4_14ComposedLayoutINS4_7SwizzleILi3ELi4ELi3EEENS4_18smem_ptr_flag_bitsILi16EEENST_INS5_IJNSA_ILi8EEESG_EEENS5_IJSG_SC_EEEEEEEvNS4_8identityES11_NS12_IS14_S16_NST_INS5_IJSG_S17_EEENS5_IJSC_SG_EEEEEEEvS1C_EENS_8epilogue10collective18CollectiveEpilogueINS1I_23Sm100TmaWarpSpecializedILi4ELi2ELi16ELb1ELb0EEEJNS5_IJSG_SF_SG_EEENS5_IJNST_ISG_SC_EENST_INS5_IJNSA_ILi16EEESB_EEES1E_EEEEESI_SJ_SI_SJ_NS1I_6fusion15FusionCallbacksIS1M_NS1T_17LinearCombinationISI_fSI_fLNS_15FloatRoundStyleE2EEES1N_S1S_JEEENS4_5SM1004TMEM4LOAD26SM100_TMEM_LOAD_32dp32b16xENS4_13SM90_TMA_LOADENS12_INS13_ILi1ELi4ELi3EEES16_NST_INS5_IJS17_S1P_EEENS5_IJS1P_SC_EEEEEEENS4_39AutoVectorizingCopyWithAssumedAlignmentILi128EEENS4_14SM90_TMA_STOREES28_S2A_S2A_EEEvvEEEEvNT_6ParamsE)
        /*0adc*/ 	.short	0x0380
        /*0ade*/ 	.short	0x0800


	//----- nvinfo : EIATTR_SW_WAR
	.align		4
.L_55:
        /*0ae0*/ 	.byte	0x04, 0x36
        /*0ae2*/ 	.short	(.L_57 - .L_56)
.L_56:
        /*0ae4*/ 	.word	0x00000008
.L_57:


//--------------------- .nv.callgraph             --------------------------
	.section	.nv.callgraph,"",@"SHT_CUDA_CALLGRAPH"
	.align	4
	.sectionentsize	8
	.align		4
        /*0000*/ 	.word	0x00000000
	.align		4
        /*0004*/ 	.word	0xffffffff
	.align		4
        /*0008*/ 	.word	index@(_ZN7cutlass13device_kernelINS_4gemm6kernel13GemmUniversalIN4cute5tupleIJiiiiEEENS1_10collective13CollectiveMmaINS1_35MainloopSm100TmaUmmaWarpSpecializedILi4ELi2ELi4ENS5_IJNS4_1CILi2EEENSA_ILi1EEESC_EEEEENS5_IJNSA_ILi128EEESF_NSA_ILi64EEEEEENS_6half_tENS5_IJlSC_lEEESI_NS5_IJSC_llEEENS4_8TiledMMAINS4_8MMA_AtomIJNS4_26SM100_MMA_F16BF16_2x1SM_SSISI_SI_fLi128ELi128ELNS4_4UMMA5MajorE0ELSP_1ELNSO_7ScaleInE0ELSQ_0EEEEEENS4_6LayoutINS5_IJSC_SC_SC_EEENS5_IJNSA_ILi0EEESV_SV_EEEEENS5_IJNS4_10UnderscoreESY_SY_EEEEENS4_18SM100_TMA_2SM_LOADENS4_14ComposedLayoutINS4_7SwizzleILi3ELi4ELi3EEENS4_18smem_ptr_flag_bitsILi16EEENST_INS5_IJNSA_ILi8EEESG_EEENS5_IJSG_SC_EEEEEEEvNS4_8identityES11_NS12_IS14_S16_NST_INS5_IJSG_S17_EEENS5_IJSC_SG_EEEEEEEvS1C_EENS_8epilogue10collective18CollectiveEpilogueINS1I_23Sm100TmaWarpSpecializedILi4ELi2ELi16ELb1ELb0EEEJNS5_IJSG_SF_SG_EEENS5_IJNST_ISG_SC_EENST_INS5_IJNSA_ILi16EEESB_EEES1E_EEEEESI_SJ_SI_SJ_NS1I_6fusion15FusionCallbacksIS1M_NS1T_17LinearCombinationISI_fSI_fLNS_15FloatRoundStyleE2EEES1N_S1S_JEEENS4_5SM1004TMEM4LOAD26SM100_TMEM_LOAD_32dp32b16xENS4_13SM90_TMA_LOADENS12_INS13_ILi1ELi4ELi3EEES16_NST_INS5_IJS17_S1P_EEENS5_IJS1P_SC_EEEEEEENS4_39AutoVectorizingCopyWithAssumedAlignmentILi128EEENS4_14SM90_TMA_STOREES28_S2A_S2A_EEEvvEEEEvNT_6ParamsE)
	.align		4
        /*000c*/ 	.word	index@(__assertfail)
	.align		4
        /*0010*/ 	.word	0x00000000
	.align		4
        /*0014*/ 	.word	0xfffffffe
	.align		4
        /*0018*/ 	.word	0x00000000
	.align		4
        /*001c*/ 	.word	0xfffffffd
	.align		4
        /*0020*/ 	.word	0x00000000
	.align		4
        /*0024*/ 	.word	0xfffffffc


//--------------------- .nv.constant4             --------------------------
	.section	.nv.constant4,"a",@progbits
	.align	8
	.align		8
.nv.constant4:
        /*0000*/ 	.dword	__assertfail
	.align		8
        /*0008*/ 	.dword	__unnamed_1
	.align		8
        /*0010*/ 	.dword	__unnamed_2
	.align		8
        /*0018*/ 	.dword	_ZN40_INTERNAL_0d6e5101_4_k_cu_407ddc36_281384cuda3std3__45__cpo5beginE
	.align		8
        /*0020*/ 	.dword	_ZN40_INTERNAL_0d6e5101_4_k_cu_407ddc36_281384cuda3std3__45__cpo3endE
	.align		8
        /*0028*/ 	.dword	_ZN40_INTERNAL_0d6e5101_4_k_cu_407ddc36_281384cuda3std3__45__cpo6cbeginE
	.align		8
        /*0030*/ 	.dword	_ZN40_INTERNAL_0d6e5101_4_k_cu_407ddc36_281384cuda3std3__45__cpo4cendE
	.align		8
        /*0038*/ 	.dword	_ZN40_INTERNAL_0d6e5101_4_k_cu_407ddc36_281384cuda3std3__442_GLOBAL__N__0d6e5101_4_k_cu_407ddc36_281386ignoreE
	.align		8
        /*0040*/ 	.dword	_ZN40_INTERNAL_0d6e5101_4_k_cu_407ddc36_281384cuda3std3__419piecewise_constructE
	.align		8
        /*0048*/ 	.dword	_ZN40_INTERNAL_0d6e5101_4_k_cu_407ddc36_281384cuda3std3__48in_placeE
	.align		8
        /*0050*/ 	.dword	_ZN40_INTERNAL_0d6e5101_4_k_cu_407ddc36_281384cuda3std6ranges3__45__cpo4swapE
	.align		8
        /*0058*/ 	.dword	_ZN40_INTERNAL_0d6e5101_4_k_cu_407ddc36_281384cuda3std6ranges3__45__cpo9iter_moveE
	.align		8
        /*0060*/ 	.dword	_ZN40_INTERNAL_0d6e5101_4_k_cu_407ddc36_281384cute7productE
	.align		8
        /*0068*/ 	.dword	_ZN40_INTERNAL_0d6e5101_4_k_cu_407ddc36_281384cute1_E
	.align		8
        /*0070*/ 	.dword	$str$25
	.align		8
        /*0078*/ 	.dword	$str$26
	.align		8
        /*0080*/ 	.dword	$str$27
	.align		8
        /*0088*/ 	.dword	$str$28


//--------------------- .text._ZN7cutlass13device_kernelINS_4gemm6kernel13GemmUniversalIN4cute5tupleIJiiiiEEENS1_10collective13CollectiveMmaINS1_35MainloopSm100TmaUmmaWarpSpecializedILi4ELi2ELi4ENS5_IJNS4_1CILi2EEENSA_ILi1EEESC_EEEEENS5_IJNSA_ILi128EEESF_NSA_ILi64EEEEEENS_6half_tENS5_IJlSC_lEEESI_NS5_IJSC_llEEENS4_8TiledMMAINS4_8MMA_AtomIJNS4_26SM100_MMA_F16BF16_2x1SM_SSISI_SI_fLi128ELi128ELNS4_4UMMA5MajorE0ELSP_1ELNSO_7ScaleInE0ELSQ_0EEEEEENS4_6LayoutINS5_IJSC_SC_SC_EEENS5_IJNSA_ILi0EEESV_SV_EEEEENS5_IJNS4_10UnderscoreESY_SY_EEEEENS4_18SM100_TMA_2SM_LOADENS4_14ComposedLayoutINS4_7SwizzleILi3ELi4ELi3EEENS4_18smem_ptr_flag_bitsILi16EEENST_INS5_IJNSA_ILi8EEESG_EEENS5_IJSG_SC_EEEEEEEvNS4_8identityES11_NS12_IS14_S16_NST_INS5_IJSG_S17_EEENS5_IJSC_SG_EEEEEEEvS1C_EENS_8epilogue10collective18CollectiveEpilogueINS1I_23Sm100TmaWarpSpecializedILi4ELi2ELi16ELb1ELb0EEEJNS5_IJSG_SF_SG_EEENS5_IJNST_ISG_SC_EENST_INS5_IJNSA_ILi16EEESB_EEES1E_EEEEESI_SJ_SI_SJ_NS1I_6fusion15FusionCallbacksIS1M_NS1T_17LinearCombinationISI_fSI_fLNS_15FloatRoundStyleE2EEES1N_S1S_JEEENS4_5SM1004TMEM4LOAD26SM100_TMEM_LOAD_32dp32b16xENS4_13SM90_TMA_LOADENS12_INS13_ILi1ELi4ELi3EEES16_NST_INS5_IJS17_S1P_EEENS5_IJS1P_SC_EEEEEEENS4_39AutoVectorizingCopyWithAssumedAlignmentILi128EEENS4_14SM90_TMA_STOREES28_S2A_S2A_EEEvvEEEEvNT_6ParamsE --------------------------
	.section	.text._ZN7cutlass13device_kernelINS_4gemm6kernel13GemmUniversalIN4cute5tupleIJiiiiEEENS1_10collective13CollectiveMmaINS1_35MainloopSm100TmaUmmaWarpSpecializedILi4ELi2ELi4ENS5_IJNS4_1CILi2EEENSA_ILi1EEESC_EEEEENS5_IJNSA_ILi128EEESF_NSA_ILi64EEEEEENS_6half_tENS5_IJlSC_lEEESI_NS5_IJSC_llEEENS4_8TiledMMAINS4_8MMA_AtomIJNS4_26SM100_MMA_F16BF16_2x1SM_SSISI_SI_fLi128ELi128ELNS4_4UMMA5MajorE0ELSP_1ELNSO_7ScaleInE0ELSQ_0EEEEEENS4_6LayoutINS5_IJSC_SC_SC_EEENS5_IJNSA_ILi0EEESV_SV_EEEEENS5_IJNS4_10UnderscoreESY_SY_EEEEENS4_18SM100_TMA_2SM_LOADENS4_14ComposedLayoutINS4_7SwizzleILi3ELi4ELi3EEENS4_18smem_ptr_flag_bitsILi16EEENST_INS5_IJNSA_ILi8EEESG_EEENS5_IJSG_SC_EEEEEEEvNS4_8identityES11_NS12_IS14_S16_NST_INS5_IJSG_S17_EEENS5_IJSC_SG_EEEEEEEvS1C_EENS_8epilogue10collective18CollectiveEpilogueINS1I_23Sm100TmaWarpSpecializedILi4ELi2ELi16ELb1ELb0EEEJNS5_IJSG_SF_SG_EEENS5_IJNST_ISG_SC_EENST_INS5_IJNSA_ILi16EEESB_EEES1E_EEEEESI_SJ_SI_SJ_NS1I_6fusion15FusionCallbacksIS1M_NS1T_17LinearCombinationISI_fSI_fLNS_15FloatRoundStyleE2EEES1N_S1S_JEEENS4_5SM1004TMEM4LOAD26SM100_TMEM_LOAD_32dp32b16xENS4_13SM90_TMA_LOADENS12_INS13_ILi1ELi4ELi3EEES16_NST_INS5_IJS17_S1P_EEENS5_IJS1P_SC_EEEEEEENS4_39AutoVectorizingCopyWithAssumedAlignmentILi128EEENS4_14SM90_TMA_STOREES28_S2A_S2A_EEEvvEEEEvNT_6ParamsE,"ax",@progbits
	.align	128
.text._ZN7cutlass13device_kernelINS_4gemm6kernel13GemmUniversalIN4cute5tupleIJiiiiEEENS1_10collective13CollectiveMmaINS1_35MainloopSm100TmaUmmaWarpSpecializedILi4ELi2ELi4ENS5_IJNS4_1CILi2EEENSA_ILi1EEESC_EEEEENS5_IJNSA_ILi128EEESF_NSA_ILi64EEEEEENS_6half_tENS5_IJlSC_lEEESI_NS5_IJSC_llEEENS4_8TiledMMAINS4_8MMA_AtomIJNS4_26SM100_MMA_F16BF16_2x1SM_SSISI_SI_fLi128ELi128ELNS4_4UMMA5MajorE0ELSP_1ELNSO_7ScaleInE0ELSQ_0EEEEEENS4_6LayoutINS5_IJSC_SC_SC_EEENS5_IJNSA_ILi0EEESV_SV_EEEEENS5_IJNS4_10UnderscoreESY_SY_EEEEENS4_18SM100_TMA_2SM_LOADENS4_14ComposedLayoutINS4_7SwizzleILi3ELi4ELi3EEENS4_18smem_ptr_flag_bitsILi16EEENST_INS5_IJNSA_ILi8EEESG_EEENS5_IJSG_SC_EEEEEEEvNS4_8identityES11_NS12_IS14_S16_NST_INS5_IJSG_S17_EEENS5_IJSC_SG_EEEEEEEvS1C_EENS_8epilogue10collective18CollectiveEpilogueINS1I_23Sm100TmaWarpSpecializedILi4ELi2ELi16ELb1ELb0EEEJNS5_IJSG_SF_SG_EEENS5_IJNST_ISG_SC_EENST_INS5_IJNSA_ILi16EEESB_EEES1E_EEEEESI_SJ_SI_SJ_NS1I_6fusion15FusionCallbacksIS1M_NS1T_17LinearCombinationISI_fSI_fLNS_15FloatRoundStyleE2EEES1N_S1S_JEEENS4_5SM1004TMEM4LOAD26SM100_TMEM_LOAD_32dp32b16xENS4_13SM90_TMA_LOADENS12_INS13_ILi1ELi4ELi3EEES16_NST_INS5_IJS17_S1P_EEENS5_IJS1P_SC_EEEEEEENS4_39AutoVectorizingCopyWithAssumedAlignmentILi128EEENS4_14SM90_TMA_STOREES28_S2A_S2A_EEEvvEEEEvNT_6ParamsE:
        .type           _ZN7cutlass13device_kernelINS_4gemm6kernel13GemmUniversalIN4cute5tupleIJiiiiEEENS1_10collective13CollectiveMmaINS1_35MainloopSm100TmaUmmaWarpSpecializedILi4ELi2ELi4ENS5_IJNS4_1CILi2EEENSA_ILi1EEESC_EEEEENS5_IJNSA_ILi128EEESF_NSA_ILi64EEEEEENS_6half_tENS5_IJlSC_lEEESI_NS5_IJSC_llEEENS4_8TiledMMAINS4_8MMA_AtomIJNS4_26SM100_MMA_F16BF16_2x1SM_SSISI_SI_fLi128ELi128ELNS4_4UMMA5MajorE0ELSP_1ELNSO_7ScaleInE0ELSQ_0EEEEEENS4_6LayoutINS5_IJSC_SC_SC_EEENS5_IJNSA_ILi0EEESV_SV_EEEEENS5_IJNS4_10UnderscoreESY_SY_EEEEENS4_18SM100_TMA_2SM_LOADENS4_14ComposedLayoutINS4_7SwizzleILi3ELi4ELi3EEENS4_18smem_ptr_flag_bitsILi16EEENST_INS5_IJNSA_ILi8EEESG_EEENS5_IJSG_SC_EEEEEEEvNS4_8identityES11_NS12_IS14_S16_NST_INS5_IJSG_S17_EEENS5_IJSC_SG_EEEEEEEvS1C_EENS_8epilogue10collective18CollectiveEpilogueINS1I_23Sm100TmaWarpSpecializedILi4ELi2ELi16ELb1ELb0EEEJNS5_IJSG_SF_SG_EEENS5_IJNST_ISG_SC_EENST_INS5_IJNSA_ILi16EEESB_EEES1E_EEEEESI_SJ_SI_SJ_NS1I_6fusion15FusionCallbacksIS1M_NS1T_17LinearCombinationISI_fSI_fLNS_15FloatRoundStyleE2EEES1N_S1S_JEEENS4_5SM1004TMEM4LOAD26SM100_TMEM_LOAD_32dp32b16xENS4_13SM90_TMA_LOADENS12_INS13_ILi1ELi4ELi3EEES16_NST_INS5_IJS17_S1P_EEENS5_IJS1P_SC_EEEEEEENS4_39AutoVectorizingCopyWithAssumedAlignmentILi128EEENS4_14SM90_TMA_STOREES28_S2A_S2A_EEEvvEEEEvNT_6ParamsE,@function
        .size           _ZN7cutlass13device_kernelINS_4gemm6kernel13GemmUniversalIN4cute5tupleIJiiiiEEENS1_10collective13CollectiveMmaINS1_35MainloopSm100TmaUmmaWarpSpecializedILi4ELi2ELi4ENS5_IJNS4_1CILi2EEENSA_ILi1EEESC_EEEEENS5_IJNSA_ILi128EEESF_NSA_ILi64EEEEEENS_6half_tENS5_IJlSC_lEEESI_NS5_IJSC_llEEENS4_8TiledMMAINS4_8MMA_AtomIJNS4_26SM100_MMA_F16BF16_2x1SM_SSISI_SI_fLi128ELi128ELNS4_4UMMA5MajorE0ELSP_1ELNSO_7ScaleInE0ELSQ_0EEEEEENS4_6LayoutINS5_IJSC_SC_SC_EEENS5_IJNSA_ILi0EEESV_SV_EEEEENS5_IJNS4_10UnderscoreESY_SY_EEEEENS4_18SM100_TMA_2SM_LOADENS4_14ComposedLayoutINS4_7SwizzleILi3ELi4ELi3EEENS4_18smem_ptr_flag_bitsILi16EEENST_INS5_IJNSA_ILi8EEESG_EEENS5_IJSG_SC_EEEEEEEvNS4_8identityES11_NS12_IS14_S16_NST_INS5_IJSG_S17_EEENS5_IJSC_SG_EEEEEEEvS1C_EENS_8epilogue10collective18CollectiveEpilogueINS1I_23Sm100TmaWarpSpecializedILi4ELi2ELi16ELb1ELb0EEEJNS5_IJSG_SF_SG_EEENS5_IJNST_ISG_SC_EENST_INS5_IJNSA_ILi16EEESB_EEES1E_EEEEESI_SJ_SI_SJ_NS1I_6fusion15FusionCallbacksIS1M_NS1T_17LinearCombinationISI_fSI_fLNS_15FloatRoundStyleE2EEES1N_S1S_JEEENS4_5SM1004TMEM4LOAD26SM100_TMEM_LOAD_32dp32b16xENS4_13SM90_TMA_LOADENS12_INS13_ILi1ELi4ELi3EEES16_NST_INS5_IJS17_S1P_EEENS5_IJS1P_SC_EEEEEEENS4_39AutoVectorizingCopyWithAssumedAlignmentILi128EEENS4_14SM90_TMA_STOREES28_S2A_S2A_EEEvvEEEEvNT_6ParamsE,(.L_x_197 - _ZN7cutlass13device_kernelINS_4gemm6kernel13GemmUniversalIN4cute5tupleIJiiiiEEENS1_10collective13CollectiveMmaINS1_35MainloopSm100TmaUmmaWarpSpecializedILi4ELi2ELi4ENS5_IJNS4_1CILi2EEENSA_ILi1EEESC_EEEEENS5_IJNSA_ILi128EEESF_NSA_ILi64EEEEEENS_6half_tENS5_IJlSC_lEEESI_NS5_IJSC_llEEENS4_8TiledMMAINS4_8MMA_AtomIJNS4_26SM100_MMA_F16BF16_2x1SM_SSISI_SI_fLi128ELi128ELNS4_4UMMA5MajorE0ELSP_1ELNSO_7ScaleInE0ELSQ_0EEEEEENS4_6LayoutINS5_IJSC_SC_SC_EEENS5_IJNSA_ILi0EEESV_SV_EEEEENS5_IJNS4_10UnderscoreESY_SY_EEEEENS4_18SM100_TMA_2SM_LOADENS4_14ComposedLayoutINS4_7SwizzleILi3ELi4ELi3EEENS4_18smem_ptr_flag_bitsILi16EEENST_INS5_IJNSA_ILi8EEESG_EEENS5_IJSG_SC_EEEEEEEvNS4_8identityES11_NS12_IS14_S16_NST_INS5_IJSG_S17_EEENS5_IJSC_SG_EEEEEEEvS1C_EENS_8epilogue10collective18CollectiveEpilogueINS1I_23Sm100TmaWarpSpecializedILi4ELi2ELi16ELb1ELb0EEEJNS5_IJSG_SF_SG_EEENS5_IJNST_ISG_SC_EENST_INS5_IJNSA_ILi16EEESB_EEES1E_EEEEESI_SJ_SI_SJ_NS1I_6fusion15FusionCallbacksIS1M_NS1T_17LinearCombinationISI_fSI_fLNS_15FloatRoundStyleE2EEES1N_S1S_JEEENS4_5SM1004TMEM4LOAD26SM100_TMEM_LOAD_32dp32b16xENS4_13SM90_TMA_LOADENS12_INS13_ILi1ELi4ELi3EEES16_NST_INS5_IJS17_S1P_EEENS5_IJS1P_SC_EEEEEEENS4_39AutoVectorizingCopyWithAssumedAlignmentILi128EEENS4_14SM90_TMA_STOREES28_S2A_S2A_EEEvvEEEEvNT_6ParamsE)
        .other          _ZN7cutlass13device_kernelINS_4gemm6kernel13GemmUniversalIN4cute5tupleIJiiiiEEENS1_10collective13CollectiveMmaINS1_35MainloopSm100TmaUmmaWarpSpecializedILi4ELi2ELi4ENS5_IJNS4_1CILi2EEENSA_ILi1EEESC_EEEEENS5_IJNSA_ILi128EEESF_NSA_ILi64EEEEEENS_6half_tENS5_IJlSC_lEEESI_NS5_IJSC_llEEENS4_8TiledMMAINS4_8MMA_AtomIJNS4_26SM100_MMA_F16BF16_2x1SM_SSISI_SI_fLi128ELi128ELNS4_4UMMA5MajorE0ELSP_1ELNSO_7ScaleInE0ELSQ_0EEEEEENS4_6LayoutINS5_IJSC_SC_SC_EEENS5_IJNSA_ILi0EEESV_SV_EEEEENS5_IJNS4_10UnderscoreESY_SY_EEEEENS4_18SM100_TMA_2SM_LOADENS4_14ComposedLayoutINS4_7SwizzleILi3ELi4ELi3EEENS4_18smem_ptr_flag_bitsILi16EEENST_INS5_IJNSA_ILi8EEESG_EEENS5_IJSG_SC_EEEEEEEvNS4_8identityES11_NS12_IS14_S16_NST_INS5_IJSG_S17_EEENS5_IJSC_SG_EEEEEEEvS1C_EENS_8epilogue10collective18CollectiveEpilogueINS1I_23Sm100TmaWarpSpecializedILi4ELi2ELi16ELb1ELb0EEEJNS5_IJSG_SF_SG_EEENS5_IJNST_ISG_SC_EENST_INS5_IJNSA_ILi16EEESB_EEES1E_EEEEESI_SJ_SI_SJ_NS1I_6fusion15FusionCallbacksIS1M_NS1T_17LinearCombinationISI_fSI_fLNS_15FloatRoundStyleE2EEES1N_S1S_JEEENS4_5SM1004TMEM4LOAD26SM100_TMEM_LOAD_32dp32b16xENS4_13SM90_TMA_LOADENS12_INS13_ILi1ELi4ELi3EEES16_NST_INS5_IJS17_S1P_EEENS5_IJS1P_SC_EEEEEEENS4_39AutoVectorizingCopyWithAssumedAlignmentILi128EEENS4_14SM90_TMA_STOREES28_S2A_S2A_EEEvvEEEEvNT_6ParamsE,@"STO_CUDA_ENTRY STV_DEFAULT"
_ZN7cutlass13device_kernelINS_4gemm6kernel13GemmUniversalIN4cute5tupleIJiiiiEEENS1_10collective13CollectiveMmaINS1_35MainloopSm100TmaUmmaWarpSpecializedILi4ELi2ELi4ENS5_IJNS4_1CILi2EEENSA_ILi1EEESC_EEEEENS5_IJNSA_ILi128EEESF_NSA_ILi64EEEEEENS_6half_tENS5_IJlSC_lEEESI_NS5_IJSC_llEEENS4_8TiledMMAINS4_8MMA_AtomIJNS4_26SM100_MMA_F16BF16_2x1SM_SSISI_SI_fLi128ELi128ELNS4_4UMMA5MajorE0ELSP_1ELNSO_7ScaleInE0ELSQ_0EEEEEENS4_6LayoutINS5_IJSC_SC_SC_EEENS5_IJNSA_ILi0EEESV_SV_EEEEENS5_IJNS4_10UnderscoreESY_SY_EEEEENS4_18SM100_TMA_2SM_LOADENS4_14ComposedLayoutINS4_7SwizzleILi3ELi4ELi3EEENS4_18smem_ptr_flag_bitsILi16EEENST_INS5_IJNSA_ILi8EEESG_EEENS5_IJSG_SC_EEEEEEEvNS4_8identityES11_NS12_IS14_S16_NST_INS5_IJSG_S17_EEENS5_IJSC_SG_EEEEEEEvS1C_EENS_8epilogue10collective18CollectiveEpilogueINS1I_23Sm100TmaWarpSpecializedILi4ELi2ELi16ELb1ELb0EEEJNS5_IJSG_SF_SG_EEENS5_IJNST_ISG_SC_EENST_INS5_IJNSA_ILi16EEESB_EEES1E_EEEEESI_SJ_SI_SJ_NS1I_6fusion15FusionCallbacksIS1M_NS1T_17LinearCombinationISI_fSI_fLNS_15FloatRoundStyleE2EEES1N_S1S_JEEENS4_5SM1004TMEM4LOAD26SM100_TMEM_LOAD_32dp32b16xENS4_13SM90_TMA_LOADENS12_INS13_ILi1ELi4ELi3EEES16_NST_INS5_IJS17_S1P_EEENS5_IJS1P_SC_EEEEEEENS4_39AutoVectorizingCopyWithAssumedAlignmentILi128EEENS4_14SM90_TMA_STOREES28_S2A_S2A_EEEvvEEEEvNT_6ParamsE:
[----:B------:R-:W1:Y:S01]  /*0000*/  LDC R1, c[0x0][0x37c] ;  /* 0x0000df00ff017b82 */ /* 0x000e620000000800 */
[----:B------:R-:W2:Y:S01]  /*0010*/  S2R R72, SR_TID.X ;  /* 0x0000000000487919 */ /* 0x000ea20000002100 */
[----:B------:R-:W3:Y:S06]  /*0020*/  LDCU.64 UR6, c[0x0][0x890] ;  /* 0x00011200ff0677ac */ /* 0x000eec0008000a00 */
[----:B------:R-:W4:Y:S01]  /*0030*/  S2UR UR37, SR_CgaCtaId ;  /* 0x00000000002579c3 */ /* 0x000f220000008800 */
[----:B------:R-:W-:Y:S02]  /*0040*/  PRMT R59, RZ, 0x7610, R59 ;  /* 0x00007610ff3b7816 */ /* 0x000fe4000000003b */
[----:B------:R-:W-:Y:S01]  /*0050*/  ELECT P1, URZ, PT ;  /* 0x0000000000ff782f */ /* 0x000fe20003820000 */
[----:B------:R-:W1:Y:S01]  /*0060*/  LDCU.64 UR46, c[0x0][0x358] ;  /* 0x00006b00ff2e77ac */ /* 0x000e620008000a00 */
[----:B---3--:R-:W-:-:S04]  /*0070*/  UISETP.NE.U32.AND UP0, UPT, UR6, URZ, UPT ;  /* 0x000000ff0600728c */ /* 0x008fc8000bf05070 */
[----:B------:R-:W-:Y:S02]  /*0080*/  UISETP.NE.AND.EX UP0, UPT, UR7, URZ, UPT, UP0 ;  /* 0x000000ff0700728c */ /* 0x000fe4000bf05300 */
[----:B----4-:R-:W-:Y:S02]  /*0090*/  ULOP3.LUT UR5, UR37, 0x1, URZ, 0xc0, !UPT ;  /* 0x0000000125057892 */ /* 0x010fe4000f8ec0ff */
[----:B------:R-:W-:Y:S01]  /*00a0*/  ULOP3.LUT UR4, UR37, 0x1, URZ, 0x3c, !UPT ;  /* 0x0000000125047892 */ /* 0x000fe2000f8e3cff */
[----:B--2---:R-:W-:-:S05]  /*00b0*/  SHF.R.U32.HI R66, RZ, 0x5, R72 ;  /* 0x00000005ff427819 */ /* 0x004fca0000011648 */
[----:B------:R-:W2:Y:S02]  /*00c0*/  SHFL.IDX PT, R0, R66, RZ, 0x1f ;  /* 0x00001fff42007589 */ /* 0x000ea400000e0000 */
[----:B--2---:R-:W-:Y:S01]  /*00d0*/  R2UR UR10, R0 ;  /* 0x00000000000a72ca */ /* 0x004fe200000e0000 */
[----:B-1----:R-:W-:-:S14]  /*00e0*/  BRA.U UP0, `(.L_x_0) ;  /* 0x00000001002c7547 */ /* 0x002fdc000b800000 */
[----:B------:R-:W1:Y:S02]  /*00f0*/  LDCU.64 UR8, c[0x0][0x888] ;  /* 0x00011100ff0877ac */ /* 0x000e640008000a00 */
[----:B-1----:R-:W-:-:S04]  /*0100*/  UISETP.NE.U32.AND UP0, UPT, UR8, URZ, UPT ;  /* 0x000000ff0800728c */ /* 0x002fc8000bf05070 */
[----:B------:R-:W-:-:S09]  /*0110*/  UISETP.NE.AND.EX UP0, UPT, UR9, URZ, UPT, UP0 ;  /* 0x000000ff0900728c */ /* 0x000fd2000bf05300 */
[----:B------:R-:W-:Y:S05]  /*0120*/  BRA.U !UP0, `(.L_x_1) ;  /* 0x0000000108107547 */ /* 0x000fea000b800000 */
[----:B------:R-:W1:Y:S02]  /*0130*/  LDC.64 R2, c[0x0][0x888] ;  /* 0x00022200ff027b82 */ /* 0x000e640000000a00 */
[----:B-1----:R1:W5:Y:S01]  /*0140*/  LDG.E R35, desc[UR46][R2.64] ;  /* 0x0000002e02237981 */ /* 0x002362000c1e1900 */
[----:B------:R-:W-:Y:S01]  /*0150*/  HFMA2 R59, -RZ, RZ, 0, 5.9604644775390625e-08 ;  /* 0x00000001ff3b7431 */ /* 0x000fe200000001ff */
[----:B------:R-:W-:Y:S05]  /*0160*/  BRA `(.L_x_0) ;  /* 0x00000000000c7947 */ /* 0x000fea0003800000 */
.L_x_1:
[----:B------:R-:W1:Y:S01]  /*0170*/  LDCU UR8, c[0x0][0x880] ;  /* 0x00011000ff0877ac */ /* 0x000e620008000800 */
[----:B------:R-:W-:Y:S01]  /*0180*/  HFMA2 R59, -RZ, RZ, 0, 5.9604644775390625e-08 ;  /* 0x00000001ff3b7431 */ /* 0x000fe200000001ff */
[----:B-1----:R-:W-:-:S07]  /*0190*/  MOV R35, UR8 ;  /* 0x0000000800237c02 */ /* 0x002fce0008000f00 */
.L_x_0:
[----:B------:R-:W2:Y:S02]  /*01a0*/  LDCU.64 UR8, c[0x0][0x8b0] ;  /* 0x00011600ff0877ac */ /* 0x000ea40008000a00 */
[----:B--2---:R-:W-:-:S04]  /*01b0*/  UISETP.NE.U32.AND UP0, UPT, UR8, URZ, UPT ;  /* 0x000000ff0800728c */ /* 0x004fc8000bf05070 */
[----:B------:R-:W-:-:S09]  /*01c0*/  UISETP.NE.AND.EX UP0, UPT, UR9, URZ, UPT, UP0 ;  /* 0x000000ff0900728c */ /* 0x000fd2000bf05300 */
[----:B------:R-:W-:Y:S05]  /*01d0*/  BRA.U UP0, `(.L_x_2) ;  /* 0x0000000100247547 */ /* 0x000fea000b800000 */
[----:B------:R-:W2:Y:S02]  /*01e0*/  LDCU.64 UR8, c[0x0][0x8a8] ;  /* 0x00011500ff0877ac */ /* 0x000ea40008000a00 */
[----:B--2---:R-:W-:-:S04]  /*01f0*/  UISETP.NE.U32.AND UP0, UPT, UR8, URZ, UPT ;  /* 0x000000ff0800728c */ /* 0x004fc8000bf05070 */
[----:B------:R-:W-:-:S09]  /*0200*/  UISETP.NE.AND.EX UP0, UPT, UR9, URZ, UPT, UP0 ;  /* 0x000000ff0900728c */ /* 0x000fd2000bf05300 */
[----:B------:R-:W-:Y:S05]  /*0210*/  BRA.U !UP0, `(.L_x_3) ;  /* 0x00000001080c7547 */ /* 0x000fea000b800000 */
[----:B------:R-:W2:Y:S02]  /*0220*/  LDC.64 R32, c[0x0][0x8a8] ;  /* 0x00022a00ff207b82 */ /* 0x000ea40000000a00 */
[----:B--2---:R2:W5:Y:S01]  /*0230*/  LDG.E R32, desc[UR46][R32.64] ;  /* 0x0000002e20207981 */ /* 0x004562000c1e1900 */
[----:B------:R-:W-:Y:S05]  /*0240*/  BRA `(.L_x_2) ;  /* 0x0000000000087947 */ /* 0x000fea0003800000 */
.L_x_3:
[----:B------:R-:W2:Y:S02]  /*0250*/  LDCU UR8, c[0x0][0x8a0] ;  /* 0x00011400ff0877ac */ /* 0x000ea40008000800 */
[----:B--2---:R-:W-:Y:S02]  /*0260*/  MOV R32, UR8 ;  /* 0x0000000800207c02 */ /* 0x004fe40008000f00 */
.L_x_2:
[----:B------:R-:W-:Y:S01]  /*0270*/  IMAD.U32 R0, RZ, RZ, UR10 ;  /* 0x0000000aff007e24 */ /* 0x000fe2000f8e00ff */
[----:B------:R-:W-:Y:S04]  /*0280*/  BSSY.RECONVERGENT B0, `(.L_x_4) ;  /* 0x000000c000007945 */ /* 0x000fe80003800200 */
[C---:B------:R-:W-:Y:S02]  /*0290*/  ISETP.NE.OR P2, PT, R0.reuse, 0x1, !P1 ;  /* 0x000000010000780c */ /* 0x040fe40004f45670 */
[----:B------:R-:W-:-:S11]  /*02a0*/  ISETP.NE.OR P0, PT, R0, 0x3, !P1 ;  /* 0x000000030000780c */ /* 0x000fd60004f05670 */
[----:B------:R-:W-:Y:S05]  /*02b0*/  @P2 BRA `(.L_x_5) ;  /* 0x0000000000202947 */ /* 0x000fea0003800000 */
[----:B------:R-:W3:Y:S02]  /*02c0*/  LDCU.64 UR8, c[0x0][0x348] ;  /* 0x00006900ff0877ac */ /* 0x000ee40008000a00 */
[----:B---3--:R-:W-:Y:S02]  /*02d0*/  UIADD3 UR12, UP1, UPT, UR8, 0x80, URZ ;  /* 0x00000080080c7890 */ /* 0x008fe4000ff3e0ff */
[----:B------:R-:W-:Y:S02]  /*02e0*/  UIADD3 UR8, UP0, UPT, UR8, 0x180, URZ ;  /* 0x0000018008087890 */ /* 0x000fe4000ff1e0ff */
[----:B------:R-:W-:Y:S02]  /*02f0*/  UIADD3.X UR13, UPT, UPT, URZ, UR9, URZ, UP1, !UPT ;  /* 0x00000009ff0d7290 */ /* 0x000fe40008ffe4ff */
[----:B------:R-:W-:-:S07]  /*0300*/  UIADD3.X UR9, UPT, UPT, URZ, UR9, URZ, UP0, !UPT ;  /* 0x00000009ff097290 */ /* 0x000fce00087fe4ff */
[----:B------:R3:W-:Y:S02]  /*0310*/  UTMACCTL.PF [UR12] ;  /* 0x000000000c0079b9 */ /* 0x0007e40008040000 */
[----:B------:R3:W-:Y:S02]  /*0320*/  UTMACCTL.PF [UR8] ;  /* 0x00000000080079b9 */ /* 0x0007e40008040000 */
[----:B---3--:R-:W-:Y:S01]  /*0330*/  NOP ;  /* 0x0000000000007918 */ /* 0x008fe20000000000 */
.L_x_5:
[----:B------:R-:W-:Y:S05]  /*0340*/  BSYNC.RECONVERGENT B0 ;  /* 0x0000000000007941 */ /* 0x000fea0003800200 */
.L_x_4:
[----:B------:R-:W-:Y:S04]  /*0350*/  BSSY.RECONVERGENT B0, `(.L_x_6) ;  /* 0x000000a000007945 */ /* 0x000fe80003800200 */
        /* <DEDUP_REMOVED lines=9> */
.L_x_7:
[----:B------:R-:W-:Y:S05]  /*03f0*/  BSYNC.RECONVERGENT B0 ;  /* 0x0000000000007941 */ /* 0x000fea0003800200 */
.L_x_6:
[----:B------:R-:W3:Y:S01]  /*0400*/  LDCU.64 UR8, c[0x0][0x888] ;  /* 0x00011100ff0877ac */ /* 0x000ee20008000a00 */
[----:B------:R-:W-:Y:S02]  /*0410*/  UISETP.EQ.U32.AND UP1, UPT, UR6, URZ, UPT ;  /* 0x000000ff0600728c */ /* 0x000fe4000bf22070 */
[----:B------:R-:W-:Y:S02]  /*0420*/  UPLOP3.LUT UP5, UPT, UPT, UPT, UPT, 0x80, 0x8 ;  /* 0x000000000008789c */ /* 0x000fe40003faf070 */
[----:B---3--:R-:W-:-:S04]  /*0430*/  UISETP.NE.U32.AND UP0, UPT, UR8, URZ, UPT ;  /* 0x000000ff0800728c */ /* 0x008fc8000bf05070 */
[----:B------:R-:W-:-:S04]  /*0440*/  UISETP.NE.AND.EX UP0, UPT, UR9, URZ, UPT, UP0 ;  /* 0x000000ff0900728c */ /* 0x000fc8000bf05300 */
[----:B------:R-:W-:-:S04]  /*0450*/  UISETP.EQ.OR.EX UP2, UPT, UR7, URZ, !UP0, UP1 ;  /* 0x000000ff0700728c */ /* 0x000fc8000c742710 */
[----:B------:R-:W-:-:S05]  /*0460*/  UP2UR UR50, UPR, URZ, 0x4 ;  /* 0x00000004ff327883 */ /* 0x000fca0008000000 */
[----:B------:R-:W-:Y:S07]  /*0470*/  BRA.U !UP2, `(.L_x_8) ;  /* 0x000000010a207547 */ /* 0x000fee000b800000 */
[----:B------:R-:W-:Y:S01]  /*0480*/  UISETP.NE.U32.AND UP2, UPT, UR6, URZ, UPT ;  /* 0x000000ff0600728c */ /* 0x000fe2000bf45070 */
[----:B-----5:R-:W-:Y:S01]  /*0490*/  FSETP.NEU.AND P0, PT, R35, RZ, PT ;  /* 0x000000ff2300720b */ /* 0x020fe20003f0d000 */
[----:B------:R-:W-:Y:S02]  /*04a0*/  USEL UR6, URZ, 0xffffffff, UP0 ;  /* 0xffffffffff067887 */ /* 0x000fe40008000000 */
[----:B------:R-:W-:-:S10]  /*04b0*/  UISETP.NE.AND.EX UP2, UPT, UR7, URZ, UPT, UP2 ;  /* 0x000000ff0700728c */ /* 0x000fd4000bf45320 */
[----:B------:R-:W-:Y:S01]  /*04c0*/  VOTEU.ANY UP1, P0 ;  /* 0x0000000000ff7886 */ /* 0x000fe20000020100 */
[----:B------:R-:W-:-:S04]  /*04d0*/  @!UP2 USEL UR6, URZ, 0xffffffff, UP1 ;  /* 0xffffffffff06a887 */ /* 0x000fc80008800000 */
[----:B------:R-:W-:-:S04]  /*04e0*/  ULOP3.LUT UR6, UR6, 0x1, URZ, 0xc0, !UPT ;  /* 0x0000000106067892 */ /* 0x000fc8000f8ec0ff */
[----:B------:R-:W-:-:S11]  /*04f0*/  UISETP.NE.U32.AND UP5, UPT, UR6, 0x1, UPT ;  /* 0x000000010600788c */ /* 0x000fd6000bfa5070 */
.L_x_8:
[----:B------:R-:W3:Y:S01]  /*0500*/  SHFL.IDX PT, R0, R66, RZ, 0x1f ;  /* 0x00001fff42007589 */ /* 0x000ee200000e0000 */
[----:B------:R-:W-:-:S04]  /*0510*/  UISETP.NE.AND UP1, UPT, UR10, 0x2, UPT ;  /* 0x000000020a00788c */ /* 0x000fc8000bf25270 */
[----:B------:R-:W-:Y:S02]  /*0520*/  UISETP.EQ.AND UP2, UPT, UR5, URZ, !UP1 ;  /* 0x000000ff0500728c */ /* 0x000fe4000cf42270 */
[----:B------:R-:W-:-:S04]  /*0530*/  USEL UR6, URZ, 0x1, UP1 ;  /* 0x00000001ff067887 */ /* 0x000fc80008800000 */
[----:B------:R-:W-:Y:S02]  /*0540*/  PLOP3.LUT P5, PT, P1, PT, UP2, 0x80, 0x8 ;  /* 0x000000000008781c */ /* 0x000fe40000faf028 */
[----:B---3--:R-:W-:-:S13]  /*0550*/  ISETP.NE.AND P0, PT, R0, RZ, PT ;  /* 0x000000ff0000720c */ /* 0x008fda0003f05270 */
[----:B------:R-:W-:Y:S05]  /*0560*/  @P0 BRA `(.L_x_9) ;  /* 0x0000000000440947 */ /* 0x000fea0003800000 */
[----:B------:R-:W-:Y:S01]  /*0570*/  UMOV UR8, 0x400 ;  /* 0x0000040000087882 */ /* 0x000fe20000000000 */
[----:B------:R-:W-:Y:S01]  /*0580*/  UMOV UR7, 0x1 ;  /* 0x0000000100077882 */ /* 0x000fe20000000000 */
[----:B------:R-:W-:Y:S02]  /*0590*/  ULEA UR8, UR37, UR8, 0x18 ;  /* 0x0000000825087291 */ /* 0x000fe4000f8ec0ff */
[----:B------:R-:W-:-:S04]  /*05a0*/  UIADD3 UR12, UPT, UPT, -UR7, 0x100000, URZ ;  /* 0x00100000070c7890 */ /* 0x000fc8000fffe1ff */
[----:B------:R-:W-:Y:S02]  /*05b0*/  USHF.L.U32 UR13, UR12, 0xb, URZ ;  /* 0x0000000b0c0d7899 */ /* 0x000fe400080006ff */
[----:B------:R-:W-:Y:S01]  /*05c0*/  USHF.L.U32 UR12, UR12, 0x1, URZ ;  /* 0x000000010c0c7899 */ /* 0x000fe200080006ff */
[----:B------:R-:W-:Y:S01]  /*05d0*/  ELECT P0, URZ, PT ;  /* 0x0000000000ff782f */ /* 0x000fe20003800000 */
[----:B------:R-:W3:Y:S10]  /*05e0*/  FENCE.VIEW.ASYNC.S ;  /* 0x00000000000073c6 */ /* 0x000ef40000000000 */
[----:B---3--:R3:W4:Y:S01]  /*05f0*/  SYNCS.EXCH.64 URZ, [UR8], UR12 ;  /* 0x0000000c08ff75b2 */ /* 0x0087220008000100 */
[----:B------:R3:W1:Y:S01]  /*0600*/  SYNCS.EXCH.64 URZ, [UR8+0x20], UR12 ;  /* 0x0000200c08ff75b2 */ /* 0x0006620008000100 */
[----:B------:R3:W1:Y:S01]  /*0610*/  SYNCS.EXCH.64 URZ, [UR8+0x8], UR12 ;  /* 0x0000080c08ff75b2 */ /* 0x0006620008000100 */
[----:B------:R3:W1:Y:S01]  /*0620*/  SYNCS.EXCH.64 URZ, [UR8+0x28], UR12 ;  /* 0x0000280c08ff75b2 */ /* 0x0006620008000100 */
[----:B------:R3:W1:Y:S01]  /*0630*/  SYNCS.EXCH.64 URZ, [UR8+0x10], UR12 ;  /* 0x0000100c08ff75b2 */ /* 0x0006620008000100 */
[----:B------:R3:W1:Y:S01]  /*0640*/  SYNCS.EXCH.64 URZ, [UR8+0x30], UR12 ;  /* 0x0000300c08ff75b2 */ /* 0x0006620008000100 */
[----:B------:R3:W1:Y:S01]  /*0650*/  SYNCS.EXCH.64 URZ, [UR8+0x18], UR12 ;  /* 0x0000180c08ff75b2 */ /* 0x0006620008000100 */
[----:B------:R3:W1:Y:S01]  /*0660*/  SYNCS.EXCH.64 URZ, [UR8+0x38], UR12 ;  /* 0x0000380c08ff75b2 */ /* 0x0006620008000100 */
[----:B------:R-:W-:Y:S01]  /*0670*/  NOP ;  /* 0x0000000000007918 */ /* 0x000fe20000000000 */
.L_x_9:
[----:B------:R-:W2:Y:S01]  /*0680*/  SHFL.IDX PT, R0, R66, RZ, 0x1f ;  /* 0x00001fff42007589 */ /* 0x000ea200000e0000 */
[----:B------:R-:W-:Y:S01]  /*0690*/  NOP ;  /* 0x0000000000007918 */ /* 0x000fe20000000000 */
[----:B--2---:R-:W-:-:S13]  /*06a0*/  ISETP.NE.AND P0, PT, R0, 0x1, PT ;  /* 0x000000010000780c */ /* 0x004fda0003f05270 */
[----:B------:R-:W-:Y:S05]  /*06b0*/  @P0 BRA `(.L_x_10) ;  /* 0x0000000000540947 */ /* 0x000fea0003800000 */
[----:B------:R-:W-:Y:S01]  /*06c0*/  UMOV UR9, 0x400 ;  /* 0x0000040000097882 */ /* 0x000fe20000000000 */
[----:B---3--:R-:W-:Y:S01]  /*06d0*/  UMOV UR8, 0x20 ;  /* 0x0000002000087882 */ /* 0x008fe20000000000 */
[----:B------:R-:W-:Y:S01]  /*06e0*/  UMOV UR7, 0x80 ;  /* 0x0000008000077882 */ /* 0x000fe20000000000 */
[----:B------:R-:W-:Y:S02]  /*06f0*/  ULEA UR9, UR37, UR9, 0x18 ;  /* 0x0000000925097291 */ /* 0x000fe4000f8ec0ff */
[----:B------:R-:W-:-:S04]  /*0700*/  UIADD3 UR12, UPT, UPT, -UR8, 0x100000, URZ ;  /* 0x00100000080c7890 */ /* 0x000fc8000fffe1ff */
[----:B------:R-:W-:Y:S02]  /*0710*/  USHF.L.U32 UR13, UR12, 0xb, URZ ;  /* 0x0000000b0c0d7899 */ /* 0x000fe400080006ff */
[----:B------:R-:W-:Y:S02]  /*0720*/  USHF.L.U32 UR12, UR12, 0x1, URZ ;  /* 0x000000010c0c7899 */ /* 0x000fe400080006ff */
[----:B------:R-:W-:-:S04]  /*0730*/  UIADD3 UR14, UPT, UPT, -UR7, 0x100000, URZ ;  /* 0x00100000070e7890 */ /* 0x000fc8000fffe1ff */
[----:B------:R-:W-:Y:S02]  /*0740*/  USHF.L.U32 UR15, UR14, 0xb, URZ ;  /* 0x0000000b0e0f7899 */ /* 0x000fe400080006ff */
[----:B------:R-:W-:Y:S01]  /*0750*/  USHF.L.U32 UR14, UR14, 0x1, URZ ;  /* 0x000000010e0e7899 */ /* 0x000fe200080006ff */
[----:B------:R-:W-:Y:S01]  /*0760*/  ELECT P0, URZ, PT ;  /* 0x0000000000ff782f */ /* 0x000fe20003800000 */
[----:B------:R-:W2:Y:S02]  /*0770*/  FENCE.VIEW.ASYNC.S ;  /* 0x00000000000073c6 */ /* 0x000ea40000000000 */
[----:B--2---:R2:W3:Y:S08]  /*0780*/  SYNCS.EXCH.64 URZ, [UR9+0x40], UR12 ;  /* 0x0000400c09ff75b2 */ /* 0x0044f00008000100 */
        /* <DEDUP_REMOVED lines=8> */
.L_x_10:
[----:B------:R-:W4:Y:S01]  /*0810*/  SHFL.IDX PT, R0, R66, RZ, 0x1f ;  /* 0x00001fff42007589 */ /* 0x000f2200000e0000 */
[----:B------:R-:W-:Y:S01]  /*0820*/  NOP ;  /* 0x0000000000007918 */ /* 0x000fe20000000000 */
[----:B----4-:R-:W-:-:S13]  /*0830*/  ISETP.NE.AND P0, PT, R0, 0x3, PT ;  /* 0x000000030000780c */ /* 0x010fda0003f05270 */
[----:B------:R-:W-:Y:S05]  /*0840*/  @P0 BRA `(.L_x_11) ;  /* 0x00000000002c0947 */ /* 0x000fea0003800000 */
[----:B---3--:R-:W-:Y:S01]  /*0850*/  UMOV UR8, 0x400 ;  /* 0x0000040000087882 */ /* 0x008fe20000000000 */
[----:B------:R-:W-:Y:S01]  /*0860*/  UMOV UR7, 0x20 ;  /* 0x0000002000077882 */ /* 0x000fe20000000000 */
[----:B------:R-:W-:Y:S02]  /*0870*/  ULEA UR8, UR37, UR8, 0x18 ;  /* 0x0000000825087291 */ /* 0x000fe4000f8ec0ff */
[----:B--2---:R-:W-:-:S04]  /*0880*/  UIADD3 UR12, UPT, UPT, -UR7, 0x100000, URZ ;  /* 0x00100000070c7890 */ /* 0x004fc8000fffe1ff */
[----:B------:R-:W-:Y:S02]  /*0890*/  USHF.L.U32 UR13, UR12, 0xb, URZ ;  /* 0x0000000b0c0d7899 */ /* 0x000fe400080006ff */
[----:B------:R-:W-:Y:S01]  /*08a0*/  USHF.L.U32 UR12, UR12, 0x1, URZ ;  /* 0x000000010c0c7899 */ /* 0x000fe200080006ff */
[----:B------:R-:W-:Y:S01]  /*08b0*/  ELECT P0, URZ, PT ;  /* 0x0000000000ff782f */ /* 0x000fe20003800000 */
[----:B------:R-:W2:Y:S10]  /*08c0*/  FENCE.VIEW.ASYNC.S ;  /* 0x00000000000073c6 */ /* 0x000eb40000000000 */
[----:B--2---:R4:W2:Y:S01]  /*08d0*/  SYNCS.EXCH.64 URZ, [UR8+0x80], UR12 ;  /* 0x0000800c08ff75b2 */ /* 0x0048a20008000100 */
[----:B------:R4:W3:Y:S02]  /*08e0*/  SYNCS.EXCH.64 URZ, [UR8+0x88], UR12 ;  /* 0x0000880c08ff75b2 */ /* 0x0008e40008000100 */
[----:B----4-:R-:W-:Y:S01]  /*08f0*/  NOP ;  /* 0x0000000000007918 */ /* 0x010fe20000000000 */
.L_x_11:
[----:B------:R-:W4:Y:S01]  /*0900*/  SHFL.IDX PT, R0, R66, RZ, 0x1f ;  /* 0x00001fff42007589 */ /* 0x000f2200000e0000 */
[----:B------:R-:W-:Y:S01]  /*0910*/  NOP ;  /* 0x0000000000007918 */ /* 0x000fe20000000000 */
[----:B----4-:R-:W-:-:S13]  /*0920*/  ISETP.NE.AND P0, PT, R0, 0x4, PT ;  /* 0x000000040000780c */ /* 0x010fda0003f05270 */
[----:B------:R-:W-:Y:S05]  /*0930*/  @P0 BRA `(.L_x_12) ;  /* 0x0000000000480947 */ /* 0x000fea0003800000 */
[----:B--2---:R-:W-:Y:S01]  /*0940*/  UMOV UR9, 0x1e0 ;  /* 0x000001e000097882 */ /* 0x004fe20000000000 */
[----:B---3--:R-:W-:Y:S01]  /*0950*/  UMOV UR8, 0x400 ;  /* 0x0000040000087882 */ /* 0x008fe20000000000 */
[----:B------:R-:W-:Y:S01]  /*0960*/  USEL UR9, UR9, 0x1a0, UP5 ;  /* 0x000001a009097887 */ /* 0x000fe2000a800000 */
        /* <DEDUP_REMOVED lines=10> */
[----:B--2---:R4:W2:Y:S08]  /*0a10*/  SYNCS.EXCH.64 URZ, [UR8+0x90], UR12 ;  /* 0x0000900c08ff75b2 */ /* 0x0048b00008000100 */
[----:B------:R4:W3:Y:S01]  /*0a20*/  SYNCS.EXCH.64 URZ, [UR8+0xa0], UR14 ;  /* 0x0000a00e08ff75b2 */ /* 0x0008e20008000100 */
[----:B------:R4:W1:Y:S01]  /*0a30*/  SYNCS.EXCH.64 URZ, [UR8+0x98], UR12 ;  /* 0x0000980c08ff75b2 */ /* 0x0008620008000100 */
[----:B------:R4:W1:Y:S02]  /*0a40*/  SYNCS.EXCH.64 URZ, [UR8+0xa8], UR14 ;  /* 0x0000a80e08ff75b2 */ /* 0x0008640008000100 */
[----:B----4-:R-:W-:Y:S01]  /*0a50*/  NOP ;  /* 0x0000000000007918 */ /* 0x010fe20000000000 */
.L_x_12:
[----:B------:R-:W4:Y:S01]  /*0a60*/  SHFL.IDX PT, R0, R66, RZ, 0x1f ;  /* 0x00001fff42007589 */ /* 0x000f2200000e0000 */
[----:B------:R-:W-:Y:S01]  /*0a70*/  NOP ;  /* 0x0000000000007918 */ /* 0x000fe20000000000 */
[----:B----4-:R-:W-:-:S13]  /*0a80*/  ISETP.NE.AND P0, PT, R0, 0x5, PT ;  /* 0x000000050000780c */ /* 0x010fda0003f05270 */
[----:B------:R-:W-:Y:S05]  /*0a90*/  @P0 BRA `(.L_x_13) ;  /* 0x0000000000540947 */ /* 0x000fea0003800000 */
[----:B--2---:R-:W-:Y:S01]  /*0aa0*/  UMOV UR9, 0x400 ;  /* 0x0000040000097882 */ /* 0x004fe20000000000 */
        /* <DEDUP_REMOVED lines=14> */
[----:B------:R4:W1:Y:S01]  /*0b90*/  SYNCS.EXCH.64 URZ, [UR9+0xd8], UR14 ;  /* 0x0000d80e09ff75b2 */ /* 0x0008620008000100 */
[----:B------:R4:W1:Y:S01]  /*0ba0*/  SYNCS.EXCH.64 URZ, [UR9+0xc0], UR12 ;  /* 0x0000c00c09ff75b2 */ /* 0x0008620008000100 */
[----:B------:R4:W1:Y:S01]  /*0bb0*/  SYNCS.EXCH.64 URZ, [UR9+0xe0], UR14 ;  /* 0x0000e00e09ff75b2 */ /* 0x0008620008000100 */
[----:B------:R4:W1:Y:S01]  /*0bc0*/  SYNCS.EXCH.64 URZ, [UR9+0xc8], UR12 ;  /* 0x0000c80c09ff75b2 */ /* 0x0008620008000100 */
[----:B------:R4:W1:Y:S02]  /*0bd0*/  SYNCS.EXCH.64 URZ, [UR9+0xe8], UR14 ;  /* 0x0000e80e09ff75b2 */ /* 0x0008640008000100 */
[----:B----4-:R-:W-:Y:S01]  /*0be0*/  NOP ;  /* 0x0000000000007918 */ /* 0x010fe20000000000 */
.L_x_13:
[----:B------:R-:W4:Y:S01]  /*0bf0*/  SHFL.IDX PT, R0, R66, RZ, 0x1f ;  /* 0x00001fff42007589 */ /* 0x000f2200000e0000 */
[----:B------:R-:W-:Y:S01]  /*0c00*/  ISETP.NE.OR P1, PT, RZ, UR10, !P1 ;  /* 0x0000000aff007c0c */ /* 0x000fe2000cf25670 */
        /* <DEDUP_REMOVED lines=12> */
[----:B------:R4:W3:Y:S01]  /*0cd0*/  SYNCS.EXCH.64 URZ, [UR8+0x100], UR12 ;  /* 0x0001000c08ff75b2 */ /* 0x0008e20008000100 */
[----:B------:R4:W1:Y:S01]  /*0ce0*/  SYNCS.EXCH.64 URZ, [UR8+0xf8], UR12 ;  /* 0x0000f80c08ff75b2 */ /* 0x0008620008000100 */
[----:B------:R4:W1:Y:S02]  /*0cf0*/  SYNCS.EXCH.64 URZ, [UR8+0x108], UR12 ;  /* 0x0001080c08ff75b2 */ /* 0x0008640008000100 */
[----:B----4-:R-:W-:Y:S01]  /*0d00*/  NOP ;  /* 0x0000000000007918 */ /* 0x010fe20000000000 */
.L_x_14:
[----:B------:R-:W-:Y:S01]  /*0d10*/  VOTEU.ALL UP1, P1 ;  /* 0x0000000000ff7886 */ /* 0x000fe20000820000 */
[----:B---3--:R-:W3:Y:S01]  /*0d20*/  LDCU UR8, c[0x0][0x36c] ;  /* 0x00006d80ff0877ac */ /* 0x008ee20008000800 */
[----:B------:R-:W-:Y:S01]  /*0d30*/  NOP ;  /* 0x0000000000007918 */ /* 0x000fe20000000000 */
[----:B------:R-:W-:Y:S01]  /*0d40*/  LOP3.LUT R10, R72, 0x1f, RZ, 0xc0, !PT ;  /* 0x0000001f480a7812 */ /* 0x000fe200078ec0ff */
[----:B--2---:R-:W-:Y:S01]  /*0d50*/  UMOV UR12, 0x20 ;  /* 0x00000020000c7882 */ /* 0x004fe20000000000 */
[----:B------:R-:W-:Y:S01]  /*0d60*/  @!UP1 UMOV UR7, 0x400 ;  /* 0x0000040000079882 */ /* 0x000fe20000000000 */
[----:B------:R-:W-:-:S04]  /*0d70*/  @!UP1 UIADD3 UR12, UPT, UPT, -UR12, 0x100000, URZ ;  /* 0x001000000c0c9890 */ /* 0x000fc8000fffe1ff */
[----:B------:R-:W-:Y:S02]  /*0d80*/  @!UP1 USHF.L.U32 UR13, UR12, 0xb, URZ ;  /* 0x0000000b0c0d9899 */ /* 0x000fe400080006ff */
[----:B------:R-:W-:Y:S02]  /*0d90*/  @!UP1 USHF.L.U32 UR12, UR12, 0x1, URZ ;  /* 0x000000010c0c9899 */ /* 0x000fe400080006ff */
[----:B------:R-:W-:Y:S01]  /*0da0*/  @!UP1 ULEA UR7, UR37, UR7, 0x18 ;  /* 0x0000000725079291 */ /* 0x000fe2000f8ec0ff */
[----:B------:R-:W-:Y:S01]  /*0db0*/  VOTEU.ALL UP1, P1 ;  /* 0x0000000000ff7886 */ /* 0x000fe20000820000 */
[----:B------:R-:W-:Y:S01]  /*0dc0*/  UISETP.NE.AND UP4, UPT, UR10, URZ, UPT ;  /* 0x000000ff0a00728c */ /* 0x000fe2000bf85270 */
[----:B------:R-:W2:Y:S09]  /*0dd0*/  FENCE.VIEW.ASYNC.S ;  /* 0x00000000000073c6 */ /* 0x000eb20000000000 */
[----:B--2---:R2:W4:Y:S01]  /*0de0*/  @!UP1 SYNCS.EXCH.64 URZ, [UR7+0x110], UR12 ;  /* 0x0001100c07ff95b2 */ /* 0x0045220008000100 */
[----:B---3--:R-:W-:-:S09]  /*0df0*/  UISETP.EQ.U32.AND UP1, UPT, UR8, 0x1, UPT ;  /* 0x000000010800788c */ /* 0x008fd2000bf22070 */
[----:B------:R-:W-:Y:S05]  /*0e00*/  BRA.U !UP1, `(.L_x_15) ;  /* 0x0000000109087547 */ /* 0x000fea000b800000 */
[----:B-1--4-:R-:W-:Y:S01]  /*0e10*/  UCGABAR_ARV ;  /* 0x00000000000079c7 */ /* 0x012fe20008000000 */
[----:B------:R-:W-:Y:S05]  /*0e20*/  BRA `(.L_x_16) ;  /* 0x0000000000047947 */ /* 0x000fea0003800000 */
.L_x_15:
[----:B-1--4-:R-:W-:Y:S01]  /*0e30*/  NOP ;  /* 0x0000000000007918 */ /* 0x012fe20000000000 */
.L_x_16:
[----:B------:R-:W1:Y:S01]  /*0e40*/  S2R R11, SR_CTAID.X ;  /* 0x00000000000b7919 */ /* 0x000e620000002500 */
[----:B------:R-:W-:-:S05]  /*0e50*/  CS2R.32 R60, SR_CgaSize ;  /* 0x00000000003c7805 */ /* 0x000fca0000008a00 */
[----:B------:R-:W-:-:S05]  /*0e60*/  IMAD R60, R60, -0xa0, RZ ;  /* 0xffffff603c3c7824 */ /* 0x000fca00078e02ff */
[----:B------:R-:W-:-:S14]  /*0e70*/  R2UR UR8, R60 ;  /* 0x000000003c0872ca */ /* 0x000fdc00000e0000 */
[----:B------:R-:W3:Y:S01]  /*0e80*/  LDCU UR8, c[0x0][UR8+0x2b0] ;  /* 0x00005600080877ac */ /* 0x000ee20008000800 */
[----:B------:R-:W-:-:S05]  /*0e90*/  CS2R.32 R0, SR_CgaSize ;  /* 0x0000000000007805 */ /* 0x000fca0000008a00 */
[----:B------:R-:W-:-:S06]  /*0ea0*/  IMAD R0, R0, -0xa0, RZ ;  /* 0xffffff6000007824 */ /* 0x000fcc00078e02ff */
[----:B------:R-:W4:Y:S01]  /*0eb0*/  LDC R0, c[0x0][R0+0x2a0] ;  /* 0x0000a80000007b82 */ /* 0x000f220000000800 */
[----:B------:R-:W-:Y:S01]  /*0ec0*/  PRMT R8, RZ, 0x7610, R8 ;  /* 0x00007610ff087816 */ /* 0x000fe20000000008 */
[----:B------:R-:W3:Y:S01]  /*0ed0*/  S2R R20, SR_CTAID.Y ;  /* 0x0000000000147919 */ /* 0x000ee20000002600 */
[----:B------:R-:W-:-:S05]  /*0ee0*/  CS2R.32 R60, SR_CgaSize ;  /* 0x00000000003c7805 */ /* 0x000fca0000008a00 */
[----:B------:R-:W-:-:S05]  /*0ef0*/  IMAD R60, R60, -0xa0, RZ ;  /* 0xffffff603c3c7824 */ /* 0x000fca00078e02ff */
[----:B--2---:R-:W-:-:S14]  /*0f00*/  R2UR UR7, R60 ;  /* 0x000000003c0772ca */ /* 0x004fdc00000e0000 */
[----:B------:R-:W2:Y:S01]  /*0f10*/  LDCU UR7, c[0x0][UR7+0x2b4] ;  /* 0x00005680070777ac */ /* 0x000ea20008000800 */
[----:B------:R-:W-:Y:S01]  /*0f20*/  UISETP.NE.AND UP2, UPT, UR10, 0x2, UPT ;  /* 0x000000020a00788c */ /* 0x000fe2000bf45270 */
[----:B------:R-:W3:Y:S01]  /*0f30*/  LDC R9, c[0x0][0xb24] ;  /* 0x0002c900ff097b82 */ /* 0x000ee20000000800 */
[----:B------:R-:W-:-:S05]  /*0f40*/  CS2R.32 R58, SR_CgaSize ;  /* 0x00000000003a7805 */ /* 0x000fca0000008a00 */
[----:B------:R-:W-:-:S06]  /*0f50*/  IMAD R58, R58, -0xa0, RZ ;  /* 0xffffff603a3a7824 */ /* 0x000fcc00078e02ff */
[----:B------:R-:W4:Y:S08]  /*0f60*/  LDC R58, c[0x0][R58+0x2a4] ;  /* 0x0000a9003a3a7b82 */ /* 0x000f300000000800 */
[----:B------:R-:W4:Y:S01]  /*0f70*/  LDC R26, c[0x0][0xb24] ;  /* 0x0002c900ff1a7b82 */ /* 0x000f220000000800 */
[----:B-1----:R-:W-:Y:S01]  /*0f80*/  I2FP.F32.U32 R4, R11 ;  /* 0x0000000b00047245 */ /* 0x002fe20000201000 */
[----:B------:R-:W-:-:S06]  /*0f90*/  IMAD.MOV.U32 R21, RZ, RZ, R11 ;  /* 0x000000ffff157224 */ /* 0x000fcc00078e000b */
[----:B------:R-:W1:Y:S01]  /*0fa0*/  S2UR UR36, SR_CTAID.Z ;  /* 0x00000000002479c3 */ /* 0x000e620000002700 */
[----:B---3--:R-:W-:Y:S02]  /*0fb0*/  ISETP.GE.AND P0, PT, R9, 0x1, PT ;  /* 0x000000010900780c */ /* 0x008fe40003f06270 */
[----:B------:R-:W-:Y:S01]  /*0fc0*/  I2FP.F32.U32 R2, R20 ;  /* 0x0000001400027245 */ /* 0x000fe20000201000 */
[----:B------:R-:W-:-:S04]  /*0fd0*/  FMUL R4, R4, UR8 ;  /* 0x0000000804047c20 */ /* 0x000fc80008400000 */
[----:B--2---:R-:W-:Y:S01]  /*0fe0*/  FMUL R2, R2, UR7 ;  /* 0x0000000702027c20 */ /* 0x004fe20008400000 */
[----:B------:R-:W2:Y:S01]  /*0ff0*/  F2I.U32.TRUNC.NTZ R60, R4 ;  /* 0x00000004003c7305 */ /* 0x000ea2000020f000 */
[----:B------:R-:W3:Y:S07]  /*1000*/  LDCU UR7, c[0x0][0xb30] ;  /* 0x00016600ff0777ac */ /* 0x000eee0008000800 */
[----:B------:R-:W1:Y:S01]  /*1010*/  F2I.U32.TRUNC.NTZ R3, R2 ;  /* 0x0000000200037305 */ /* 0x000e62000020f000 */
[----:B--2---:R-:W-:-:S04]  /*1020*/  IMAD.MOV R60, RZ, RZ, -R60 ;  /* 0x000000ffff3c7224 */ /* 0x004fc800078e0a3c */
[----:B----4-:R-:W-:Y:S01]  /*1030*/  IMAD R60, R0, R60, R11 ;  /* 0x0000003c003c7224 */ /* 0x010fe200078e020b */
[----:B------:R-:W-:Y:S01]  /*1040*/  PRMT R0, RZ, 0x7610, R0 ;  /* 0x00007610ff007816 */ /* 0x000fe20000000000 */
[----:B---3--:R-:W-:Y:S01]  /*1050*/  UISETP.NE.AND UP3, UPT, UR7, 0x1, UPT ;  /* 0x000000010700788c */ /* 0x008fe2000bf65270 */
[----:B-1----:R-:W-:-:S05]  /*1060*/  IADD3 R3, PT, PT, -R3, RZ, RZ ;  /* 0x000000ff03037210 */ /* 0x002fca0007ffe1ff */
[----:B------:R-:W-:Y:S01]  /*1070*/  IMAD R58, R58, R3, R20 ;  /* 0x000000033a3a7224 */ /* 0x000fe200078e0214 */
[----:B------:R-:W-:Y:S06]  /*1080*/  BRA.U UP4, `(.L_x_17) ;  /* 0x0000000104247547 */ /* 0x000fec000b800000 */
[----:B------:R-:W-:Y:S01]  /*1090*/  ISETP.NE.AND P1, PT, R58, RZ, PT ;  /* 0x000000ff3a00720c */ /* 0x000fe20003f25270 */
[----:B------:R-:W-:Y:S01]  /*10a0*/  IMAD.MOV.U32 R0, RZ, RZ, 0x3 ;  /* 0x00000003ff007424 */ /* 0x000fe200078e00ff */
[C---:B------:R-:W-:Y:S02]  /*10b0*/  LOP3.LUT R3, R60.reuse, 0xfffffffe, RZ, 0xc0, !PT ;  /* 0xfffffffe3c037812 */ /* 0x040fe400078ec0ff */
[----:B------:R-:W-:Y:S02]  /*10c0*/  ISETP.LT.U32.OR P1, PT, R60, 0x2, !P1 ;  /* 0x000000023c00780c */ /* 0x000fe40004f21470 */
[----:B------:R-:W-:Y:S02]  /*10d0*/  SHF.L.U32 R0, R0, R3, RZ ;  /* 0x0000000300007219 */ /* 0x000fe400000006ff */
[----:B------:R-:W-:Y:S02]  /*10e0*/  SEL R5, RZ, 0x1, !P1 ;  /* 0x00000001ff057807 */ /* 0x000fe40004800000 */
[----:B------:R-:W-:-:S05]  /*10f0*/  SEL R2, RZ, 0x2, !P1 ;  /* 0x00000002ff027807 */ /* 0x000fca0004800000 */
[----:B------:R-:W-:-:S05]  /*1100*/  IMAD.IADD R2, R5, 0x1, R2 ;  /* 0x0000000105027824 */ /* 0x000fca00078e0202 */
[----:B------:R-:W-:Y:S02]  /*1110*/  PRMT R8, R2, 0x7610, R8 ;  /* 0x0000761002087816 */ /* 0x000fe40000000008 */
.L_x_17:
[----:B------:R-:W-:Y:S05]  /*1120*/  @!P0 BRA `(.L_x_18) ;  /* 0x0000000000b88947 */ /* 0x000fea0003800000 */
[----:B------:R-:W1:Y:S01]  /*1130*/  LDC.64 R4, c[0x0][0xb18] ;  /* 0x0002c600ff047b82 */ /* 0x000e620000000a00 */
[----:B------:R-:W-:-:S07]  /*1140*/  ISETP.NE.AND P0, PT, R9, 0x1, PT ;  /* 0x000000010900780c */ /* 0x000fce0003f05270 */
[----:B------:R-:W2:Y:S08]  /*1150*/  LDC R14, c[0x0][0xb0c] ;  /* 0x0002c300ff0e7b82 */ /* 0x000eb00000000800 */
[----:B------:R-:W3:Y:S08]  /*1160*/  LDC R13, c[0x0][0x370] ;  /* 0x0000dc00ff0d7b82 */ /* 0x000ef00000000800 */
[----:B------:R-:W4:Y:S01]  /*1170*/  LDC R16, c[0x0][0x374] ;  /* 0x0000dd00ff107b82 */ /* 0x000f220000000800 */
[----:B-1----:R-:W-:-:S07]  /*1180*/  ISETP.NE.AND P1, PT, R4, 0x1, PT ;  /* 0x000000010400780c */ /* 0x002fce0003f25270 */
[----:B------:R-:W3:Y:S01]  /*1190*/  LDC.64 R6, c[0x0][0xb10] ;  /* 0x0002c400ff067b82 */ /* 0x000ee20000000a00 */
[----:B--2---:R-:W-:-:S07]  /*11a0*/  ISETP.NE.AND P2, PT, R14, 0x1, PT ;  /* 0x000000010e00780c */ /* 0x004fce0003f45270 */
[----:B------:R-:W1:Y:S08]  /*11b0*/  LDC R12, c[0x0][0xb20] ;  /* 0x0002c800ff0c7b82 */ /* 0x000e700000000800 */
[----:B------:R-:W2:Y:S01]  /*11c0*/  LDC.64 R2, c[0x0][0xb28] ;  /* 0x0002ca00ff027b82 */ /* 0x000ea20000000a00 */
[----:B----4-:R-:W-:-:S04]  /*11d0*/  IMAD.HI.U32 R15, R16, R5, RZ ;  /* 0x00000005100f7227 */ /* 0x010fc800078e00ff */
[----:B------:R-:W-:-:S04]  /*11e0*/  IMAD.HI.U32 R5, R20, R5, RZ ;  /* 0x0000000514057227 */ /* 0x000fc800078e00ff */
[----:B---3--:R-:W-:-:S04]  /*11f0*/  IMAD.HI.U32 R18, R13, R6, RZ ;  /* 0x000000060d127227 */ /* 0x008fc800078e00ff */
[C---:B------:R-:W-:Y:S01]  /*1200*/  IMAD.HI.U32 R22, R11.reuse, R6, RZ ;  /* 0x000000060b167227 */ /* 0x040fe200078e00ff */
[-C--:B------:R-:W-:Y:S02]  /*1210*/  @P2 SHF.R.U32.HI R13, RZ, R7.reuse, R18 ;  /* 0x00000007ff0d2219 */ /* 0x080fe40000011612 */
[-C--:B-1----:R-:W-:Y:S02]  /*1220*/  @P1 SHF.R.U32.HI R16, RZ, R12.reuse, R15 ;  /* 0x0000000cff101219 */ /* 0x082fe4000001160f */
[----:B------:R-:W-:Y:S02]  /*1230*/  SHF.R.U32.HI R5, RZ, R12, R5 ;  /* 0x0000000cff057219 */ /* 0x000fe40000011605 */
[----:B------:R-:W-:Y:S02]  /*1240*/  SHF.R.U32.HI R22, RZ, R7, R22 ;  /* 0x00000007ff167219 */ /* 0x000fe40000011616 */
[----:B------:R-:W-:Y:S01]  /*1250*/  SEL R5, R20, R5, !P1 ;  /* 0x0000000514057207 */ /* 0x000fe20004800000 */
[----:B--2---:R-:W-:Y:S01]  /*1260*/  IMAD.HI.U32 R18, R16, R2, RZ ;  /* 0x0000000210127227 */ /* 0x004fe200078e00ff */
[----:B------:R-:W-:-:S02]  /*1270*/  SEL R21, R11, R22, !P2 ;  /* 0x000000160b157207 */ /* 0x000fc40005000000 */
[----:B------:R-:W-:Y:S01]  /*1280*/  IADD3 R7, PT, PT, -R5, RZ, RZ ;  /* 0x000000ff05077210 */ /* 0x000fe20007ffe1ff */
[----:B------:R-:W-:Y:S01]  /*1290*/  IMAD.HI.U32 R6, R13, R2, RZ ;  /* 0x000000020d067227 */ /* 0x000fe200078e00ff */
[----:B------:R-:W-:-:S03]  /*12a0*/  @P0 SHF.R.U32.HI R16, RZ, R3, R18 ;  /* 0x00000003ff100219 */ /* 0x000fc60000011612 */
[----:B------:R-:W-:Y:S01]  /*12b0*/  IMAD R7, R4, R7, R20 ;  /* 0x0000000704077224 */ /* 0x000fe200078e0214 */
[----:B------:R-:W-:Y:S01]  /*12c0*/  @P0 SHF.R.U32.HI R13, RZ, R3, R6 ;  /* 0x00000003ff0d0219 */ /* 0x000fe20000011606 */
[----:B------:R-:W-:-:S04]  /*12d0*/  IMAD R16, R16, R9, RZ ;  /* 0x0000000910107224 */ /* 0x000fc800078e02ff */
[----:B------:R-:W-:Y:S01]  /*12e0*/  IMAD R6, R13, R9, RZ ;  /* 0x000000090d067224 */ /* 0x000fe200078e02ff */
[----:B------:R-:W-:-:S04]  /*12f0*/  ISETP.GE.AND P1, PT, R5, R16, PT ;  /* 0x000000100500720c */ /* 0x000fc80003f26270 */
[----:B------:R-:W-:Y:S01]  /*1300*/  ISETP.GE.OR P1, PT, R21, R6, P1 ;  /* 0x000000061500720c */ /* 0x000fe20000f26670 */
[----:B------:R-:W-:-:S05]  /*1310*/  IMAD.HI.U32 R6, R5, R2, RZ ;  /* 0x0000000205067227 */ /* 0x000fca00078e00ff */
[----:B------:R-:W-:-:S04]  /*1320*/  SHF.R.U32.HI R6, RZ, R3, R6 ;  /* 0x00000003ff067219 */ /* 0x000fc80000011606 */
[----:B------:R-:W-:-:S03]  /*1330*/  SEL R6, R5, R6, !P0 ;  /* 0x0000000605067207 */ /* 0x000fc60004000000 */
[----:B------:R-:W-:Y:S01]  /*1340*/  @!P1 IMAD.HI.U32 R12, R21, R2, RZ ;  /* 0x00000002150c9227 */ /* 0x000fe200078e00ff */
[----:B------:R-:W-:-:S04]  /*1350*/  IADD3 R2, PT, PT, -R6, RZ, RZ ;  /* 0x000000ff06027210 */ /* 0x000fc80007ffe1ff */
[----:B------:R-:W-:Y:S01]  /*1360*/  @!P1 SHF.R.U32.HI R12, RZ, R3, R12 ;  /* 0x00000003ff0c9219 */ /* 0x000fe2000001160c */
[----:B------:R-:W-:-:S03]  /*1370*/  IMAD R2, R9, R2, R5 ;  /* 0x0000000209027224 */ /* 0x000fc600078e0205 */
[----:B------:R-:W-:-:S05]  /*1380*/  @!P1 SEL R3, R21, R12, !P0 ;  /* 0x0000000c15039207 */ /* 0x000fca0004000000 */
[--C-:B------:R-:W-:Y:S02]  /*1390*/  @!P1 IMAD.IADD R6, R6, 0x1, -R3.reuse ;  /* 0x0000000106069824 */ /* 0x100fe400078e0a03 */
[----:B------:R-:W-:Y:S01]  /*13a0*/  @!P1 IMAD R3, R2, R13, R3 ;  /* 0x0000000d02039224 */ /* 0x000fe200078e0203 */
[----:B------:R-:W-:Y:S01]  /*13b0*/  IADD3 R2, PT, PT, -R21, RZ, RZ ;  /* 0x000000ff15027210 */ /* 0x000fe20007ffe1ff */
[----:B------:R-:W-:Y:S02]  /*13c0*/  @!P1 IMAD R5, R6, R9, R21 ;  /* 0x0000000906059224 */ /* 0x000fe400078e0215 */
[----:B------:R-:W-:Y:S02]  /*13d0*/  @!P1 IMAD.MOV.U32 R21, RZ, RZ, R3 ;  /* 0x000000ffff159224 */ /* 0x000fe400078e0003 */
[----:B------:R-:W-:Y:S02]  /*13e0*/  IMAD R2, R14, R2, R11 ;  /* 0x000000020e027224 */ /* 0x000fe400078e020b */
[----:B------:R-:W-:-:S02]  /*13f0*/  IMAD R20, R5, R4, R7 ;  /* 0x0000000405147224 */ /* 0x000fc400078e0207 */
[----:B------:R-:W-:Y:S02]  /*1400*/  IMAD R21, R21, R14, R2 ;  /* 0x0000000e15157224 */ /* 0x000fe400078e0202 */
.L_x_18:
[----:B------:R-:W-:Y:S05]  /*1410*/  BRA.U UP3, `(.L_x_19) ;  /* 0x0000000103407547 */ /* 0x000fea000b800000 */
[----:B------:R-:W1:Y:S08]  /*1420*/  LDC.64 R4, c[0x0][0xb10] ;  /* 0x0002c400ff047b82 */ /* 0x000e700000000a00 */
[----:B------:R-:W2:Y:S08]  /*1430*/  LDC.64 R2, c[0x0][0xb18] ;  /* 0x0002c600ff027b82 */ /* 0x000eb00000000a00 */
[----:B------:R-:W3:Y:S08]  /*1440*/  LDC R6, c[0x0][0xb20] ;  /* 0x0002c800ff067b82 */ /* 0x000ef00000000800 */
[----:B------:R-:W4:Y:S01]  /*1450*/  LDC R12, c[0x0][0xb0c] ;  /* 0x0002c300ff0c7b82 */ /* 0x000f220000000800 */
[----:B-1----:R-:W-:-:S05]  /*1460*/  IMAD.HI.U32 R4, R21, R4, RZ ;  /* 0x0000000415047227 */ /* 0x002fca00078e00ff */
[----:B------:R-:W-:Y:S01]  /*1470*/  SHF.R.U32.HI R4, RZ, R5, R4 ;  /* 0x00000005ff047219 */ /* 0x000fe20000011604 */
[----:B--2---:R-:W-:Y:S01]  /*1480*/  IMAD.HI.U32 R3, R20, R3, RZ ;  /* 0x0000000314037227 */ /* 0x004fe200078e00ff */
[----:B------:R-:W-:-:S04]  /*1490*/  ISETP.NE.AND P0, PT, R2, 0x1, PT ;  /* 0x000000010200780c */ /* 0x000fc80003f05270 */
[----:B---3--:R-:W-:-:S04]  /*14a0*/  SHF.R.U32.HI R3, RZ, R6, R3 ;  /* 0x00000006ff037219 */ /* 0x008fc80000011603 */
[----:B------:R-:W-:Y:S02]  /*14b0*/  SEL R3, R20, R3, !P0 ;  /* 0x0000000314037207 */ /* 0x000fe40004000000 */
[----:B----4-:R-:W-:-:S04]  /*14c0*/  ISETP.NE.AND P1, PT, R12, 0x1, PT ;  /* 0x000000010c00780c */ /* 0x010fc80003f25270 */
[----:B------:R-:W-:-:S05]  /*14d0*/  SEL R6, R21, R4, !P1 ;  /* 0x0000000415067207 */ /* 0x000fca0004800000 */
[----:B------:R-:W-:Y:S02]  /*14e0*/  IMAD.IADD R4, R3, 0x1, -R6 ;  /* 0x0000000103047824 */ /* 0x000fe400078e0a06 */
[----:B------:R-:W-:Y:S02]  /*14f0*/  IMAD.IADD R3, R6, 0x1, -R3 ;  /* 0x0000000106037824 */ /* 0x000fe400078e0a03 */
[----:B------:R-:W-:Y:S02]  /*1500*/  IMAD R21, R4, R12, R21 ;  /* 0x0000000c04157224 */ /* 0x000fe400078e0215 */
[----:B------:R-:W-:Y:S02]  /*1510*/  IMAD R20, R3, R2, R20 ;  /* 0x0000000203147224 */ /* 0x000fe400078e0214 */
.L_x_19:
[----:B------:R-:W-:Y:S05]  /*1520*/  BRA.U !UP1, `(.L_x_20) ;  /* 0x00000001090c7547 */ /* 0x000fea000b800000 */
[----:B------:R-:W-:Y:S01]  /*1530*/  UCGABAR_WAIT ;  /* 0x0000000000007dc7 */ /* 0x000fe20008000000 */
[----:B------:R-:W-:Y:S01]  /*1540*/  CCTL.IVALL ;  /* 0x00000000ff00798f */ /* 0x000fe20002000000 */
[----:B------:R-:W-:Y:S05]  /*1550*/  BRA `(.L_x_21) ;  /* 0x0000000000047947 */ /* 0x000fea0003800000 */
.L_x_20:
[----:B------:R-:W-:Y:S06]  /*1560*/  BAR.SYNC.DEFER_BLOCKING 0x0 ;  /* 0x0000000000007b1d */ /* 0x000fec0000010000 */
.L_x_21:
[----:B------:R-:W-:Y:S05]  /*1570*/  BRA.U UP2, `(.L_x_22) ;  /* 0x0000001102a87547 */ /* 0x000fea000b800000 */
[----:B------:R-:W1:Y:S01]  /*1580*/  LDCU UR4, c[0x0][0x38c] ;  /* 0x00007180ff0477ac */ /* 0x000e620008000800 */
[----:B------:R-:W2:Y:S01]  /*1590*/  LDC R9, c[0x0][0x370] ;  /* 0x0000dc00ff097b82 */ /* 0x000ea20000000800 */
[----:B------:R-:W-:Y:S01]  /*15a0*/  IMAD.SHL.U32 R16, R11, 0x40, RZ ;  /* 0x000000400b107824 */ /* 0x000fe200078e00ff */
[----:B------:R-:W-:Y:S01]  /*15b0*/  PLOP3.LUT P1, PT, PT, PT, UP5, 0x80, 0x8 ;  /* 0x000000000008781c */ /* 0x000fe20003f2f058 */
[----:B------:R-:W-:Y:S01]  /*15c0*/  HFMA2 R12, -RZ, RZ, 0, 0 ;  /* 0x00000000ff0c7431 */ /* 0x000fe200000001ff */
[----:B------:R-:W-:Y:S01]  /*15d0*/  UISETP.NE.AND UP1, UPT, UR10, URZ, UPT ;  /* 0x000000ff0a00728c */ /* 0x000fe2000bf25270 */
[----:B------:R-:W-:Y:S01]  /*15e0*/  ISETP.NE.AND P4, PT, R10, RZ, P5 ;  /* 0x000000ff0a00720c */ /* 0x000fe20002f85270 */
[----:B------:R-:W-:Y:S01]  /*15f0*/  IMAD.MOV.U32 R15, RZ, RZ, 0x1 ;  /* 0x00000001ff0f7424 */ /* 0x000fe200078e00ff */
[----:B------:R-:W-:Y:S01]  /*1600*/  PLOP3.LUT P1, PT, P1, PT, PT, 0x8, 0x80 ;  /* 0x000000000080781c */ /* 0x000fe20000f2e170 */
[----:B------:R-:W3:Y:S01]  /*1610*/  LDC R0, c[0x0][0x374] ;  /* 0x0000dd00ff007b82 */ /* 0x000ee20000000800 */
[----:B------:R-:W-:Y:S01]  /*1620*/  IMAD.MOV.U32 R14, RZ, RZ, RZ ;  /* 0x000000ffff0e7224 */ /* 0x000fe200078e00ff */
[----:B------:R-:W-:Y:S01]  /*1630*/  MOV R8, 0x1 ;  /* 0x0000000100087802 */ /* 0x000fe20000000f00 */
[----:B------:R-:W-:Y:S01]  /*1640*/  IMAD.MOV.U32 R10, RZ, RZ, RZ ;  /* 0x000000ffff0a7224 */ /* 0x000fe200078e00ff */
[----:B------:R-:W-:Y:S01]  /*1650*/  LOP3.LUT R16, R16, 0x40, RZ, 0xc0, !PT ;  /* 0x0000004010107812 */ /* 0x000fe200078ec0ff */
[----:B------:R-:W4:Y:S01]  /*1660*/  LDCU.64 UR14, c[0x0][0x348] ;  /* 0x00006900ff0e77ac */ /* 0x000f220008000a00 */
[----:B-1----:R-:W-:-:S02]  /*1670*/  UIADD3 UR5, UPT, UPT, UR4, 0x3f, URZ ;  /* 0x0000003f04057890 */ /* 0x002fc4000fffe0ff */
[----:B------:R-:W-:Y:S02]  /*1680*/  USEL UR22, UR6, 0x2, UP1 ;  /* 0x0000000206167887 */ /* 0x000fe40008800000 */
[----:B------:R-:W-:Y:S01]  /*1690*/  USHF.R.S32.HI UR7, URZ, 0x1f, UR5 ;  /* 0x0000001fff077899 */ /* 0x000fe20008011405 */
[----:B------:R-:W-:-:S03]  /*16a0*/  UMOV UR23, URZ ;  /* 0x000000ff00177c82 */ /* 0x000fc60008000000 */
[----:B------:R-:W-:Y:S02]  /*16b0*/  ULEA.HI UR7, UR7, UR5, URZ, 0x6 ;  /* 0x0000000507077291 */ /* 0x000fe4000f8f30ff */
[----:B------:R-:W-:Y:S02]  /*16c0*/  UIADD3 UR5, UPT, UPT, UR4, -0x1, URZ ;  /* 0xffffffff04057890 */ /* 0x000fe4000fffe0ff */
[----:B------:R-:W-:Y:S02]  /*16d0*/  USHF.R.S32.HI UR7, URZ, 0x6, UR7 ;  /* 0x00000006ff077899 */ /* 0x000fe40008011407 */
[----:B------:R-:W-:Y:S02]  /*16e0*/  UISETP.GE.U32.AND UP2, UPT, UR5, -0x7f, UPT ;  /* 0xffffff810500788c */ /* 0x000fe4000bf46070 */
[----:B------:R-:W-:Y:S02]  /*16f0*/  UISETP.LT.U32.AND UP0, UPT, UR7, 0x4, UPT ;  /* 0x000000040700788c */ /* 0x000fe4000bf01070 */
[----:B------:R-:W-:-:S02]  /*1700*/  UIADD3 UR4, UPT, UPT, UR4, 0x7e, URZ ;  /* 0x0000007e04047890 */ /* 0x000fc4000fffe0ff */
[----:B------:R-:W-:-:S04]  /*1710*/  USEL UR5, UR7, 0x4, UP0 ;  /* 0x0000000407057887 */ /* 0x000fc80008000000 */
[----:B------:R-:W-:Y:S02]  /*1720*/  UIADD3 UR21, UPT, UPT, UR5, -0x1, URZ ;  /* 0xffffffff05157890 */ /* 0x000fe4000fffe0ff */
[----:B------:R-:W-:Y:S02]  /*1730*/  @UP2 UIADD3 UR21, UPT, UPT, UR5, URZ, URZ ;  /* 0x000000ff05152290 */ /* 0x000fe4000fffe0ff */
[----:B------:R-:W-:Y:S02]  /*1740*/  UIADD3 UR24, UPT, UPT, UR7, -UR5, URZ ;  /* 0x8000000507187290 */ /* 0x000fe4000fffe0ff */
[----:B------:R-:W-:Y:S02]  /*1750*/  UIADD3 UR13, UPT, UPT, UR21, 0x1, URZ ;  /* 0x00000001150d7890 */ /* 0x000fe4000fffe0ff */
[----:B--2-4-:R-:W-:-:S12]  /*1760*/  UIADD3 UR21, UPT, UPT, -UR21, URZ, URZ ;  /* 0x000000ff15157290 */ /* 0x014fd8000fffe1ff */
.L_x_42:
[----:B------:R-:W-:Y:S01]  /*1770*/  UISETP.NE.AND UP0, UPT, UR37, URZ, UPT ;  /* 0x000000ff2500728c */ /* 0x000fe2000bf05270 */
[----:B------:R-:W1:Y:S08]  /*1780*/  S2UR UR37, SR_CgaCtaId ;  /* 0x00000000002579c3 */ /* 0x000e700000008800 */
[----:B------:R-:W-:Y:S05]  /*1790*/  BRA.U UP0, `(.L_x_23) ;  /* 0x0000000100347547 */ /* 0x000fea000b800000 */
[----:B------:R-:W2:Y:S01]  /*17a0*/  S2R R2, SR_CgaCtaId ;  /* 0x0000000000027919 */ /* 0x000ea20000008800 */
[----:B------:R-:W-:-:S04]  /*17b0*/  MOV R3, 0x400 ;  /* 0x0000040000037802 */ /* 0x000fc80000000f00 */
[----:B--2---:R-:W-:Y:S02]  /*17c0*/  LEA R3, R2, R3, 0x18 ;  /* 0x0000000302037211 */ /* 0x004fe400078ec0ff */
[----:B------:R-:W-:-:S03]  /*17d0*/  SHF.L.U32 R2, R8, 0x1f, RZ ;  /* 0x0000001f08027819 */ /* 0x000fc600000006ff */
[----:B------:R-:W-:-:S04]  /*17e0*/  IMAD R3, R10, 0x8, R3 ;  /* 0x000000080a037824 */ /* 0x000fc800078e0203 */
[----:B------:R-:W2:Y:S02]  /*17f0*/  SYNCS.PHASECHK.TRANS64.TRYWAIT P0, [R3+URZ+0x100], R2 ;  /* 0x00010002030075a7 */ /* 0x000ea400080011ff */
[----:B--2---:R-:W-:Y:S05]  /*1800*/  @!P0 BRA `(.L_x_24) ;  /* 0x0000006c00fc8947 */ /* 0x004fea0003800000 */
.L_x_149:
[----:B------:R-:W-:Y:S01]  /*1810*/  VIADD R10, R10, 0x1 ;  /* 0x000000010a0a7836 */ /* 0x000fe20000000000 */
[----:B------:R2:W-:Y:S04]  /*1820*/  SYNCS.ARRIVE.TRANS64.A1T0 RZ, [R3+URZ+0xf0], RZ ;  /* 0x0000f0ff03ff79a7 */ /* 0x0005e800081000ff */
[----:B------:R-:W-:-:S04]  /*1830*/  ISETP.NE.AND P0, PT, R10, 0x2, PT ;  /* 0x000000020a00780c */ /* 0x000fc80003f05270 */
[----:B------:R-:W-:Y:S02]  /*1840*/  SEL R10, R10, RZ, P0 ;  /* 0x000000ff0a0a7207 */ /* 0x000fe40000000000 */
[----:B--2---:R-:W-:-:S04]  /*1850*/  SEL R3, RZ, 0x1, P0 ;  /* 0x00000001ff037807 */ /* 0x004fc80000000000 */
[----:B------:R-:W-:-:S07]  /*1860*/  LOP3.LUT R8, R8, R3, RZ, 0x3c, !PT ;  /* 0x0000000308087212 */ /* 0x000fce00078e3cff */
.L_x_23:
[----:B------:R-:W-:Y:S01]  /*1870*/  UMOV UR6, 0x400 ;  /* 0x0000040000067882 */ /* 0x000fe20000000000 */
[----:B------:R-:W-:Y:S01]  /*1880*/  LEA.HI R3, R21, R21, RZ, 0x1 ;  /* 0x0000001515037211 */ /* 0x000fe200078f08ff */
[----:B-1----:R-:W-:Y:S01]  /*1890*/  ULEA UR6, UR37, UR6, 0x18 ;  /* 0x0000000625067291 */ /* 0x002fe2000f8ec0ff */
[----:B------:R-:W-:Y:S01]  /*18a0*/  SHF.L.U32 R2, R15, 0x1f, RZ ;  /* 0x0000001f0f027819 */ /* 0x000fe200000006ff */
[----:B------:R-:W-:Y:S01]  /*18b0*/  UISETP.GE.U32.AND UP0, UPT, UR4, 0x7f, UPT ;  /* 0x0000007f0400788c */ /* 0x000fe2000bf06070 */
[C---:B------:R-:W-:Y:S01]  /*18c0*/  R2UR UR9, R16.reuse ;  /* 0x00000000100972ca */ /* 0x040fe200000e0000 */
[----:B------:R-:W-:Y:S01]  /*18d0*/  ULEA UR8, UR23, UR6, 0x3 ;  /* 0x0000000617087291 */ /* 0x000fe2000f8e18ff */
[----:B------:R-:W-:Y:S01]  /*18e0*/  IMAD.SHL.U32 R3, R3, 0x40, RZ ;  /* 0x0000004003037824 */ /* 0x000fe200078e00ff */
[----:B------:R-:W-:Y:S01]  /*18f0*/  R2UR UR10, R16 ;  /* 0x00000000100a72ca */ /* 0x000fe200000e0000 */
[----:B------:R-:W-:-:S03]  /*1900*/  UMOV UR25, URZ ;  /* 0x000000ff00197c82 */ /* 0x000fc60008000000 */
[----:B------:R-:W-:-:S03]  /*1910*/  R2UR UR35, R3 ;  /* 0x00000000032372ca */ /* 0x000fc600000e0000 */
[----:B------:R1:W2:Y:S01]  /*1920*/  SYNCS.PHASECHK.TRANS64.TRYWAIT P0, [UR8+0x20], R2 ;  /* 0x00002002ff0075a7 */ /* 0x0002a20008001108 */
[----:B------:R-:W-:-:S09]  /*1930*/  R2UR UR8, R20 ;  /* 0x00000000140872ca */ /* 0x000fd200000e0000 */
[----:B------:R-:W-:-:S04]  /*1940*/  ULOP3.LUT UR35, UR9, 0xffffff80, UR35, 0xf8, !UPT ;  /* 0xffffff8009237892 */ /* 0x000fc8000f8ef823 */
[----:B------:R-:W-:Y:S01]  /*1950*/  ULEA UR10, UR8, UR10, 0x7 ;  /* 0x0000000a080a7291 */ /* 0x000fe2000f8e38ff */
[----:B------:R-:W-:Y:S11]  /*1960*/  BRA.U !UP0, `(.L_x_25) ;  /* 0x0000000108bc7547 */ /* 0x000ff6000b800000 */
[----:B------:R-:W-:Y:S01]  /*1970*/  UMOV UR16, UR21 ;  /* 0x0000001500107c82 */ /* 0x000fe20008000000 */
[----:B------:R-:W-:Y:S01]  /*1980*/  UMOV UR17, UR23 ;  /* 0x0000001700117c82 */ /* 0x000fe20008000000 */
[----:B------:R-:W-:-:S05]  /*1990*/  UMOV UR34, URZ ;  /* 0x000000ff00227c82 */ /* 0x000fca0008000000 */
.L_x_31:
[----:B------:R-:W-:Y:S01]  /*19a0*/  ULEA UR33, UR17, UR6, 0x3 ;  /* 0x0000000611217291 */ /* 0x000fe2000f8e18ff */
[----:B------:R-:W-:Y:S01]  /*19b0*/  @P5 MOV R3, 0x8000 ;  /* 0x0000800000035802 */ /* 0x000fe20000000f00 */
[----:B-12-4-:R-:W-:Y:S10]  /*19c0*/  @P0 BRA `(.L_x_26) ;  /* 0x00000000000c0947 */ /* 0x016ff40003800000 */
[----:B------:R-:W-:-:S04]  /*19d0*/  SHF.L.U32 R5, R15, 0x1f, RZ ;  /* 0x0000001f0f057819 */ /* 0x000fc800000006ff */
[----:B------:R-:W2:Y:S02]  /*19e0*/  SYNCS.PHASECHK.TRANS64.TRYWAIT P0, [UR33+0x20], R5 ;  /* 0x00002005ff0075a7 */ /* 0x000ea40008001121 */
[----:B--2---:R-:W-:Y:S05]  /*19f0*/  @!P0 BRA `(.L_x_27) ;  /* 0x0000006c00948947 */ /* 0x004fea0003800000 */
.L_x_26:
[----:B------:R2:W-:Y:S01]  /*1a00*/  @P5 SYNCS.ARRIVE.TRANS64 RZ, [UR33], R3 ;  /* 0x00000003ffff59a7 */ /* 0x0005e20008000021 */
[----:B------:R-:W-:Y:S02]  /*1a10*/  ULOP3.LUT UR8, UR22, 0x2, URZ, 0xfc, !UPT ;  /* 0x0000000216087892 */ /* 0x000fe4000f8efcff */
[----:B------:R-:W-:Y:S02]  /*1a20*/  UIADD3 UR16, UPT, UPT, UR16, 0x1, URZ ;  /* 0x0000000110107890 */ /* 0x000fe4000fffe0ff */
[----:B------:R-:W-:Y:S02]  /*1a30*/  UISETP.NE.AND UP0, UPT, UR8, 0x2, UPT ;  /* 0x000000020800788c */ /* 0x000fe4000bf05270 */
[----:B------:R-:W-:-:S07]  /*1a40*/  UISETP.NE.AND UP2, UPT, UR16, 0x1, UPT ;  /* 0x000000011000788c */ /* 0x000fce000bf45270 */
[----:B------:R-:W-:Y:S05]  /*1a50*/  BRA.U UP0, `(.L_x_28) ;  /* 0x0000000100047547 */ /* 0x000fea000b800000 */
[----:B------:R-:W-:Y:S05]  /*1a60*/  BPT.TRAP 0x1 ;  /* 0x000000040000795c */ /* 0x000fea0000300000 */
.L_x_28:
[----:B------:R-:W-:Y:S04]  /*1a70*/  BSSY.RECONVERGENT B0, `(.L_x_29) ;  /* 0x0000003000007945 */ /* 0x000fe80003800200 */
[----:B------:R-:W-:Y:S05]  /*1a80*/  @!P4 BRA `(.L_x_30) ;  /* 0x000000000004c947 */ /* 0x000fea0003800000 */
[----:B------:R-:W-:Y:S05]  /*1a90*/  BPT.TRAP 0x1 ;  /* 0x000000040000795c */ /* 0x000fea0000300000 */
.L_x_30:
[----:B------:R-:W-:Y:S05]  /*1aa0*/  BSYNC.RECONVERGENT B0 ;  /* 0x0000000000007941 */ /* 0x000fea0003800200 */
.L_x_29:
[----:B------:R-:W-:Y:S02]  /*1ab0*/  UIADD3 UR23, UPT, UPT, UR17, 0x1, URZ ;  /* 0x0000000111177890 */ /* 0x000fe4000fffe0ff */
[----:B------:R-:W-:Y:S02]  /*1ac0*/  UIADD3 UR28, UP1, UPT, UR14, 0x80, URZ ;  /* 0x000000800e1c7890 */ /* 0x000fe4000ff3e0ff */
[----:B------:R-:W-:Y:S02]  /*1ad0*/  UISETP.NE.AND UP0, UPT, UR23, 0x4, UPT ;  /* 0x000000041700788c */ /* 0x000fe4000bf05270 */
[----:B------:R-:W-:Y:S02]  /*1ae0*/  ULOP3.LUT UR33, UR33, 0xfefffff8, URZ, 0xc0, !UPT ;  /* 0xfefffff821217892 */ /* 0x000fe4000f8ec0ff */
[----:B------:R-:W-:Y:S02]  /*1af0*/  USEL UR9, URZ, 0x1, UP0 ;  /* 0x00000001ff097887 */ /* 0x000fe40008000000 */
[----:B------:R-:W-:-:S02]  /*1b00*/  USEL UR23, UR23, URZ, UP0 ;  /* 0x000000ff17177287 */ /* 0x000fc40008000000 */
[----:B------:R-:W-:Y:S02]  /*1b10*/  UIADD3 UR26, UP0, UPT, UR14, 0x180, URZ ;  /* 0x000001800e1a7890 */ /* 0x000fe4000ff1e0ff */
[----:B------:R-:W-:Y:S01]  /*1b20*/  ULEA UR8, UR23, UR6, 0x3 ;  /* 0x0000000617087291 */ /* 0x000fe2000f8e18ff */
[----:B------:R-:W-:Y:S01]  /*1b30*/  LOP3.LUT R15, R15, UR9, RZ, 0x3c, !PT ;  /* 0x000000090f0f7c12 */ /* 0x000fe2000f8e3cff */
[----:B------:R-:W-:Y:S02]  /*1b40*/  UIADD3.X UR29, UPT, UPT, URZ, UR15, URZ, UP1, !UPT ;  /* 0x0000000fff1d7290 */ /* 0x000fe40008ffe4ff */
[----:B------:R-:W-:Y:S01]  /*1b50*/  UIADD3.X UR27, UPT, UPT, URZ, UR15, URZ, UP0, !UPT ;  /* 0x0000000fff1b7290 */ /* 0x000fe200087fe4ff */
[----:B-1----:R-:W-:Y:S01]  /*1b60*/  SHF.L.U32 R2, R15, 0x1f, RZ ;  /* 0x0000001f0f027819 */ /* 0x002fe200000006ff */
[----:B------:R-:W-:Y:S01]  /*1b70*/  UMOV UR18, 0x0 ;  /* 0x0000000000127882 */ /* 0x000fe20000000000 */
[----:B------:R-:W-:Y:S01]  /*1b80*/  UMOV UR19, 0x10000000 ;  /* 0x1000000000137882 */ /* 0x000fe20000000000 */
[----:B------:R-:W-:Y:S01]  /*1b90*/  UMOV UR11, UR34 ;  /* 0x00000022000b7c82 */ /* 0x000fe20008000000 */
[----:B------:R4:W1:Y:S01]  /*1ba0*/  SYNCS.PHASECHK.TRANS64.TRYWAIT P0, [UR8+0x20], R2 ;  /* 0x00002002ff0075a7 */ /* 0x0008620008001108 */
[----:B------:R-:W-:Y:S01]  /*1bb0*/  ULEA UR8, UR17, UR6, 0xd ;  /* 0x0000000611087291 */ /* 0x000fe2000f8e68ff */
[----:B------:R-:W-:Y:S01]  /*1bc0*/  UMOV UR12, UR36 ;  /* 0x00000024000c7c82 */ /* 0x000fe20008000000 */
[----:B------:R-:W-:-:S02]  /*1bd0*/  UMOV UR9, UR33 ;  /* 0x0000002100097c82 */ /* 0x000fc40008000000 */
[----:B------:R-:W-:Y:S02]  /*1be0*/  UIADD3 UR32, UPT, UPT, UR8, 0x4300, URZ ;  /* 0x0000430008207890 */ /* 0x000fe4000fffe0ff */
[----:B------:R-:W-:Y:S01]  /*1bf0*/  UIADD3 UR8, UPT, UPT, UR8, 0xc300, URZ ;  /* 0x0000c30008087890 */ /* 0x000fe2000fffe0ff */
[----:B------:R-:W-:Y:S01]  /*1c00*/  UMOV UR25, UR13 ;  /* 0x0000000d00197c82 */ /* 0x000fe20008000000 */
[----:B------:R-:W-:-:S05]  /*1c10*/  UMOV UR17, UR23 ;  /* 0x0000001700117c82 */ /* 0x000fca0008000000 */
[----:B------:R2:W-:Y:S02]  /*1c20*/  UTMALDG.3D.2CTA [UR32], [UR28], desc[UR18] ;  /* 0x000012201c0075b4 */ /* 0x0005e40008211000 */
[----:B------:R4:W-:Y:S01]  /*1c30*/  UTMALDG.3D.2CTA [UR8], [UR26], desc[UR18] ;  /* 0x000012081a0075b4 */ /* 0x0009e20008211000 */
[----:B--2---:R-:W-:Y:S01]  /*1c40*/  UIADD3 UR34, UPT, UPT, UR34, 0x40, URZ ;  /* 0x0000004022227890 */ /* 0x004fe2000fffe0ff */
[----:B------:R-:W-:Y:S11]  /*1c50*/  BRA.U UP2, `(.L_x_31) ;  /* 0xfffffffd02507547 */ /* 0x000ff6000b83ffff */
.L_x_25:
[----:B----4-:R-:W-:Y:S01]  /*1c60*/  ULEA UR8, UR23, UR6, 0x3 ;  /* 0x0000000617087291 */ /* 0x010fe2000f8e18ff */
[----:B-1----:R-:W-:Y:S01]  /*1c70*/  SHF.L.U32 R2, R15, 0x1f, RZ ;  /* 0x0000001f0f027819 */ /* 0x002fe200000006ff */
[----:B------:R-:W-:Y:S01]  /*1c80*/  @!P1 SYNCS.ARRIVE.TRANS64.A1T0 RZ, [UR6+0x88], RZ ;  /* 0x000088ffffff99a7 */ /* 0x000fe20008100006 */
[----:B------:R-:W-:-:S06]  /*1c90*/  UISETP.GT.AND UP0, UPT, UR7, UR5, UPT ;  /* 0x000000050700728c */ /* 0x000fcc000bf04270 */
[----:B--2---:R1:W2:Y:S03]  /*1ca0*/  SYNCS.PHASECHK.TRANS64.TRYWAIT P0, [UR8+0x20], R2 ;  /* 0x00002002ff0075a7 */ /* 0x0042a60008001108 */
[----:B------:R-:W-:Y:S05]  /*1cb0*/  BRA.U !UP0, `(.L_x_32) ;  /* 0x0000000108bc7547 */ /* 0x000fea000b800000 */
[----:B------:R-:W-:Y:S01]  /*1cc0*/  UIADD3 UR26, UPT, UPT, UR24, UR25, URZ ;  /* 0x00000019181a7290 */ /* 0x000fe2000fffe0ff */
[----:B------:R-:W-:-:S11]  /*1cd0*/  UMOV UR27, UR23 ;  /* 0x00000017001b7c82 */ /* 0x000fd60008000000 */
.L_x_38:
[----:B------:R-:W-:Y:S01]  /*1ce0*/  ULEA UR17, UR27, UR6, 0x3 ;  /* 0x000000061b117291 */ /* 0x000fe2000f8e18ff */
[----:B--2---:R-:W-:Y:S01]  /*1cf0*/  @P5 MOV R3, 0x8000 ;  /* 0x0000800000035802 */ /* 0x004fe20000000f00 */
[----:B-12---:R-:W-:Y:S10]  /*1d00*/  @P0 BRA `(.L_x_33) ;  /* 0x00000000000c0947 */ /* 0x006ff40003800000 */
[----:B------:R-:W-:-:S04]  /*1d10*/  SHF.L.U32 R5, R15, 0x1f, RZ ;  /* 0x0000001f0f057819 */ /* 0x000fc800000006ff */
[----:B------:R-:W2:Y:S02]  /*1d20*/  SYNCS.PHASECHK.TRANS64.TRYWAIT P0, [UR17+0x20], R5 ;  /* 0x00002005ff0075a7 */ /* 0x000ea40008001111 */
[----:B--2---:R-:W-:Y:S05]  /*1d30*/  @!P0 BRA `(.L_x_34) ;  /* 0x0000006800dc8947 */ /* 0x004fea0003800000 */
.L_x_33:
[----:B------:R2:W-:Y:S01]  /*1d40*/  @P5 SYNCS.ARRIVE.TRANS64 RZ, [UR17], R3 ;  /* 0x00000003ffff59a7 */ /* 0x0005e20008000011 */
[----:B------:R-:W-:-:S04]  /*1d50*/  ULOP3.LUT UR8, UR22, 0x2, URZ, 0xfc, !UPT ;  /* 0x0000000216087892 */ /* 0x000fc8000f8efcff */
[----:B------:R-:W-:-:S09]  /*1d60*/  UISETP.NE.AND UP0, UPT, UR8, 0x2, UPT ;  /* 0x000000020800788c */ /* 0x000fd2000bf05270 */
[----:B------:R-:W-:Y:S05]  /*1d70*/  BRA.U UP0, `(.L_x_35) ;  /* 0x0000000100047547 */ /* 0x000fea000b800000 */
[----:B------:R-:W-:Y:S05]  /*1d80*/  BPT.TRAP 0x1 ;  /* 0x000000040000795c */ /* 0x000fea0000300000 */
.L_x_35:
[----:B------:R-:W-:Y:S04]  /*1d90*/  BSSY.RECONVERGENT B0, `(.L_x_36) ;  /* 0x0000003000007945 */ /* 0x000fe80003800200 */
[----:B------:R-:W-:Y:S05]  /*1da0*/  @!P4 BRA `(.L_x_37) ;  /* 0x000000000004c947 */ /* 0x000fea0003800000 */
[----:B------:R-:W-:Y:S05]  /*1db0*/  BPT.TRAP 0x1 ;  /* 0x000000040000795c */ /* 0x000fea0000300000 */
.L_x_37:
[----:B------:R-:W-:Y:S05]  /*1dc0*/  BSYNC.RECONVERGENT B0 ;  /* 0x0000000000007941 */ /* 0x000fea0003800200 */
.L_x_36:
[----:B------:R-:W-:Y:S02]  /*1dd0*/  UIADD3 UR23, UPT, UPT, UR27, 0x1, URZ ;  /* 0x000000011b177890 */ /* 0x000fe4000fffe0ff */
[----:B------:R-:W-:Y:S02]  /*1de0*/  UIADD3 UR32, UP1, UPT, UR14, 0x80, URZ ;  /* 0x000000800e207890 */ /* 0x000fe4000ff3e0ff */
[----:B------:R-:W-:Y:S02]  /*1df0*/  UISETP.NE.AND UP0, UPT, UR23, 0x4, UPT ;  /* 0x000000041700788c */ /* 0x000fe4000bf05270 */
[----:B------:R-:W-:Y:S02]  /*1e00*/  USHF.L.U32 UR18, UR25, 0x6, URZ ;  /* 0x0000000619127899 */ /* 0x000fe400080006ff */
[----:B------:R-:W-:Y:S02]  /*1e10*/  USEL UR9, URZ, 0x1, UP0 ;  /* 0x00000001ff097887 */ /* 0x000fe40008000000 */
[----:B------:R-:W-:-:S02]  /*1e20*/  USEL UR23, UR23, URZ, UP0 ;  /* 0x000000ff17177287 */ /* 0x000fc40008000000 */
[----:B------:R-:W-:Y:S02]  /*1e30*/  UIADD3 UR30, UP0, UPT, UR14, 0x180, URZ ;  /* 0x000001800e1e7890 */ /* 0x000fe4000ff1e0ff */
[----:B------:R-:W-:Y:S01]  /*1e40*/  ULEA UR8, UR23, UR6, 0x3 ;  /* 0x0000000617087291 */ /* 0x000fe2000f8e18ff */
[----:B------:R-:W-:Y:S01]  /*1e50*/  LOP3.LUT R15, R15, UR9, RZ, 0x3c, !PT ;  /* 0x000000090f0f7c12 */ /* 0x000fe2000f8e3cff */
[----:B------:R-:W-:Y:S02]  /*1e60*/  ULOP3.LUT UR17, UR17, 0xfefffff8, URZ, 0xc0, !UPT ;  /* 0xfefffff811117892 */ /* 0x000fe4000f8ec0ff */
[----:B------:R-:W-:Y:S01]  /*1e70*/  UIADD3.X UR33, UPT, UPT, URZ, UR15, URZ, UP1, !UPT ;  /* 0x0000000fff217290 */ /* 0x000fe20008ffe4ff */
[----:B-1----:R-:W-:Y:S01]  /*1e80*/  SHF.L.U32 R2, R15, 0x1f, RZ ;  /* 0x0000001f0f027819 */ /* 0x002fe200000006ff */
[----:B------:R-:W-:Y:S01]  /*1e90*/  UIADD3.X UR31, UPT, UPT, URZ, UR15, URZ, UP0, !UPT ;  /* 0x0000000fff1f7290 */ /* 0x000fe200087fe4ff */
[----:B------:R-:W-:Y:S02]  /*1ea0*/  UMOV UR28, 0x0 ;  /* 0x00000000001c7882 */ /* 0x000fe40000000000 */
[----:B------:R4:W1:Y:S01]  /*1eb0*/  SYNCS.PHASECHK.TRANS64.TRYWAIT P0, [UR8+0x20], R2 ;  /* 0x00002002ff0075a7 */ /* 0x0008620008001108 */
[----:B------:R-:W-:Y:S01]  /*1ec0*/  ULEA UR8, UR27, UR6, 0xd ;  /* 0x000000061b087291 */ /* 0x000fe2000f8e68ff */
[----:B------:R-:W-:Y:S01]  /*1ed0*/  UMOV UR29, 0x10000000 ;  /* 0x10000000001d7882 */ /* 0x000fe20000000000 */
[----:B------:R-:W-:-:S02]  /*1ee0*/  UMOV UR19, UR35 ;  /* 0x0000002300137c82 */ /* 0x000fc40008000000 */
[----:B------:R-:W-:Y:S02]  /*1ef0*/  UIADD3 UR16, UPT, UPT, UR8, 0x4300, URZ ;  /* 0x0000430008107890 */ /* 0x000fe4000fffe0ff */
[----:B------:R-:W-:Y:S01]  /*1f00*/  UIADD3 UR8, UPT, UPT, UR8, 0xc300, URZ ;  /* 0x0000c30008087890 */ /* 0x000fe2000fffe0ff */
[----:B------:R-:W-:Y:S01]  /*1f10*/  UMOV UR20, UR36 ;  /* 0x0000002400147c82 */ /* 0x000fe20008000000 */
[----:B------:R-:W-:Y:S01]  /*1f20*/  UMOV UR12, UR36 ;  /* 0x00000024000c7c82 */ /* 0x000fe20008000000 */
[----:B------:R-:W-:Y:S01]  /*1f30*/  UMOV UR9, UR17 ;  /* 0x0000001100097c82 */ /* 0x000fe20008000000 */
[----:B------:R-:W-:Y:S01]  /*1f40*/  UMOV UR11, UR18 ;  /* 0x00000012000b7c82 */ /* 0x000fe20008000000 */
[----:B------:R-:W-:Y:S02]  /*1f50*/  UIADD3 UR25, UPT, UPT, UR25, 0x1, URZ ;  /* 0x0000000119197890 */ /* 0x000fe4000fffe0ff */
[----:B------:R4:W-:Y:S01]  /*1f60*/  UTMALDG.3D.2CTA [UR16], [UR32], desc[UR28] ;  /* 0x00001c10200075b4 */ /* 0x0009e20008211000 */
[----:B------:R-:W-:Y:S01]  /*1f70*/  UMOV UR27, UR23 ;  /* 0x00000017001b7c82 */ /* 0x000fe20008000000 */
[----:B------:R-:W-:Y:S01]  /*1f80*/  UISETP.NE.AND UP0, UPT, UR25, UR26, UPT ;  /* 0x0000001a1900728c */ /* 0x000fe2000bf05270 */
[----:B------:R4:W-:Y:S08]  /*1f90*/  UTMALDG.3D.2CTA [UR8], [UR30], desc[UR28] ;  /* 0x00001c081e0075b4 */ /* 0x0009f00008211000 */
[----:B----4-:R-:W-:Y:S05]  /*1fa0*/  BRA.U UP0, `(.L_x_38) ;  /* 0xfffffffd004c7547 */ /* 0x010fea000b83ffff */
.L_x_32:
[----:B-1----:R-:W-:Y:S01]  /*1fb0*/  LEA R2, R14, UR6, 0x3 ;  /* 0x000000060e027c11 */ /* 0x002fe2000f8e18ff */
[----:B------:R-:W-:Y:S01]  /*1fc0*/  NOP ;  /* 0x0000000000007918 */ /* 0x000fe20000000000 */
[----:B--2---:R-:W-:Y:S02]  /*1fd0*/  SHF.L.U32 R3, R12, 0x1f, RZ ;  /* 0x0000001f0c037819 */ /* 0x004fe400000006ff */
[----:B------:R-:W-:Y:S02]  /*1fe0*/  LEA R4, R14, UR6, 0x4 ;  /* 0x000000060e047c11 */ /* 0x000fe4000f8e20ff */
[----:B------:R-:W1:Y:S02]  /*1ff0*/  SYNCS.PHASECHK.TRANS64.TRYWAIT P0, [R2+URZ+0x90], R3 ;  /* 0x00009003020075a7 */ /* 0x000e6400080011ff */
[----:B-1----:R-:W-:Y:S05]  /*2000*/  @!P0 BRA `(.L_x_39) ;  /* 0x0000006800408947 */ /* 0x002fea0003800000 */
.L_x_152:
[----:B------:R-:W2:Y:S01]  /*2010*/  LDS.128 R4, [R4+0x120] ;  /* 0x0001200004047984 */ /* 0x000ea20000000c00 */
[----:B------:R-:W-:Y:S01]  /*2020*/  ISETP.GE.AND P0, PT, R26, 0x1, PT ;  /* 0x000000011a00780c */ /* 0x000fe20003f06270 */
[----:B-1----:R-:W-:Y:S01]  /*2030*/  VIADD R2, R2, 0xa0 ;  /* 0x000000a002027836 */ /* 0x002fe20000000000 */
[----:B------:R-:W-:Y:S01]  /*2040*/  @!PT LDS RZ, [RZ] ;  /* 0x00000000fffff984 */ /* 0x000fe20000000800 */
[----:B------:R-:W-:Y:S01]  /*2050*/  @!PT LDS RZ, [RZ] ;  /* 0x00000000fffff984 */ /* 0x000fe20000000800 */
[----:B------:R-:W-:Y:S01]  /*2060*/  @!PT LDS RZ, [RZ] ;  /* 0x00000000fffff984 */ /* 0x000fe20000000800 */
[----:B------:R-:W-:Y:S01]  /*2070*/  @!PT LDS RZ, [RZ] ;  /* 0x00000000fffff984 */ /* 0x000fe20000000800 */
[----:B------:R1:W-:Y:S06]  /*2080*/  MEMBAR.ALL.CTA ;  /* 0x0000000000007992 */ /* 0x0003ec0000008000 */
[----:B-1----:R-:W1:Y:S01]  /*2090*/  FENCE.VIEW.ASYNC.S ;  /* 0x00000000000073c6 */ /* 0x002e620000000000 */
[----:B------:R-:W-:-:S04]  /*20a0*/  PRMT R2, RZ, 0x654, R2 ;  /* 0x00000654ff027816 */ /* 0x000fc80000000002 */
[----:B-1----:R1:W-:Y:S01]  /*20b0*/  SYNCS.ARRIVE.TRANS64.RED.A1T0 RZ, [R2+URZ], RZ ;  /* 0x000000ff02ff79a7 */ /* 0x0023e200081004ff */
[----:B--2---:R-:W-:-:S13]  /*20c0*/  LOP3.LUT P2, RZ, R6, 0x1, RZ, 0xc0, !PT ;  /* 0x0000000106ff7812 */ /* 0x004fda000784c0ff */
[----:B------:R-:W-:Y:S01]  /*20d0*/  @P2 SHF.R.U32.HI R3, RZ, 0x10, R5 ;  /* 0x00000010ff032819 */ /* 0x000fe20000011605 */
[----:B------:R-:W-:Y:S01]  /*20e0*/  VOTEU.ANY UP0, P2 ;  /* 0x0000000000ff7886 */ /* 0x000fe20001000100 */
[----:B------:R-:W-:Y:S02]  /*20f0*/  @P2 MOV R13, R4 ;  /* 0x00000004000d2202 */ /* 0x000fe40000000f00 */
[----:B------:R-:W-:Y:S02]  /*2100*/  @P2 R2UR.BROADCAST UR8, R3 ;  /* 0x00000000030822ca */ /* 0x000fe400008e0000 */
[----:B------:R-:W-:-:S11]  /*2110*/  @P2 LOP3.LUT R11, R5, 0xffff, RZ, 0xc0, !PT ;  /* 0x0000ffff050b2812 */ /* 0x000fd600078ec0ff */
[----:B------:R-:W-:Y:S01]  /*2120*/  @UP0 UMOV UR36, UR8 ;  /* 0x0000000800240c82 */ /* 0x000fe20008000000 */
[----:B-1----:R-:W-:Y:S05]  /*2130*/  @!P0 BRA `(.L_x_40) ;  /* 0x0000000000b88947 */ /* 0x002fea0003800000 */
[----:B------:R-:W3:Y:S01]  /*2140*/  LDC.64 R4, c[0x0][0xb18] ;  /* 0x0002c600ff047b82 */ /* 0x000ee20000000a00 */
[----:B------:R-:W-:-:S07]  /*2150*/  ISETP.NE.AND P3, PT, R26, 0x1, PT ;  /* 0x000000011a00780c */ /* 0x000fce0003f65270 */
[----:B------:R-:W1:Y:S08]  /*2160*/  LDC.64 R6, c[0x0][0xb10] ;  /* 0x0002c400ff067b82 */ /* 0x000e700000000a00 */
[----:B------:R-:W2:Y:S08]  /*2170*/  LDC R17, c[0x0][0xb20] ;  /* 0x0002c800ff117b82 */ /* 0x000eb00000000800 */
[----:B------:R-:W4:Y:S01]  /*2180*/  LDC R18, c[0x0][0xb0c] ;  /* 0x0002c300ff127b82 */ /* 0x000f220000000800 */
[----:B---3--:R-:W-:Y:S01]  /*2190*/  IMAD.HI.U32 R22, R0, R5, RZ ;  /* 0x0000000500167227 */ /* 0x008fe200078e00ff */
[----:B------:R-:W-:-:S06]  /*21a0*/  ISETP.NE.AND P0, PT, R4, 0x1, PT ;  /* 0x000000010400780c */ /* 0x000fcc0003f05270 */
[----:B------:R-:W3:Y:S01]  /*21b0*/  LDC.64 R2, c[0x0][0xb28] ;  /* 0x0002ca00ff027b82 */ /* 0x000ee20000000a00 */
[----:B-1----:R-:W-:-:S04]  /*21c0*/  IMAD.HI.U32 R20, R9, R6, RZ ;  /* 0x0000000609147227 */ /* 0x002fc800078e00ff */
[----:B------:R-:W-:Y:S01]  /*21d0*/  IMAD.HI.U32 R24, R13, R6, RZ ;  /* 0x000000060d187227 */ /* 0x000fe200078e00ff */
[----:B------:R-:W-:Y:S02]  /*21e0*/  SHF.R.U32.HI R20, RZ, R7, R20 ;  /* 0x00000007ff147219 */ /* 0x000fe40000011614 */
[----:B--2---:R-:W-:Y:S01]  /*21f0*/  SHF.R.U32.HI R19, RZ, R17, R22 ;  /* 0x00000011ff137219 */ /* 0x004fe20000011616 */
[----:B------:R-:W-:Y:S01]  /*2200*/  IMAD.HI.U32 R22, R11, R5, RZ ;  /* 0x000000050b167227 */ /* 0x000fe200078e00ff */
[----:B------:R-:W-:Y:S02]  /*2210*/  SHF.R.U32.HI R24, RZ, R7, R24 ;  /* 0x00000007ff187219 */ /* 0x000fe40000011618 */
[----:B------:R-:W-:Y:S02]  /*2220*/  SEL R19, R0, R19, !P0 ;  /* 0x0000001300137207 */ /* 0x000fe40004000000 */
[----:B------:R-:W-:Y:S02]  /*2230*/  SHF.R.U32.HI R22, RZ, R17, R22 ;  /* 0x00000011ff167219 */ /* 0x000fe40000011616 */
[----:B----4-:R-:W-:-:S02]  /*2240*/  ISETP.NE.AND P1, PT, R18, 0x1, PT ;  /* 0x000000011200780c */ /* 0x010fc40003f25270 */
[----:B------:R-:W-:Y:S02]  /*2250*/  SEL R5, R11, R22, !P0 ;  /* 0x000000160b057207 */ /* 0x000fe40004000000 */
[----:B------:R-:W-:Y:S02]  /*2260*/  SEL R21, R9, R20, !P1 ;  /* 0x0000001409157207 */ /* 0x000fe40004800000 */
[----:B------:R-:W-:Y:S01]  /*2270*/  SEL R7, R13, R24, !P1 ;  /* 0x000000180d077207 */ /* 0x000fe20004800000 */
[----:B---3--:R-:W-:Y:S01]  /*2280*/  IMAD.HI.U32 R20, R19, R2, RZ ;  /* 0x0000000213147227 */ /* 0x008fe200078e00ff */
[----:B------:R-:W-:-:S03]  /*2290*/  IADD3 R17, PT, PT, -R5, RZ, RZ ;  /* 0x000000ff05117210 */ /* 0x000fc60007ffe1ff */
        /* <DEDUP_REMOVED lines=11> */
[----:B------:R-:W-:-:S04]  /*2350*/  @!P0 IMAD.HI.U32 R20, R7, R2, RZ ;  /* 0x0000000207148227 */ /* 0x000fc800078e00ff */
[----:B------:R-:W-:Y:S01]  /*2360*/  IMAD.MOV R2, RZ, RZ, -R6 ;  /* 0x000000ffff027224 */ /* 0x000fe200078e0a06 */
[----:B------:R-:W-:-:S03]  /*2370*/  @!P0 SHF.R.U32.HI R20, RZ, R3, R20 ;  /* 0x00000003ff148219 */ /* 0x000fc60000011614 */
[----:B------:R-:W-:Y:S01]  /*2380*/  IMAD R2, R26, R2, R5 ;  /* 0x000000021a027224 */ /* 0x000fe200078e0205 */
        /* <DEDUP_REMOVED lines=9> */
.L_x_40:
[----:B------:R-:W1:Y:S02]  /*2420*/  LDCU UR8, c[0x0][0xb30] ;  /* 0x00016600ff0877ac */ /* 0x000e640008000800 */
[----:B-1----:R-:W-:-:S09]  /*2430*/  UISETP.NE.AND UP0, UPT, UR8, 0x1, UPT ;  /* 0x000000010800788c */ /* 0x002fd2000bf05270 */
[----:B------:R-:W-:Y:S05]  /*2440*/  BRA.U UP0, `(.L_x_41) ;  /* 0x0000000100407547 */ /* 0x000fea000b800000 */
[----:B------:R-:W1:Y:S08]  /*2450*/  LDC.64 R4, c[0x0][0xb10] ;  /* 0x0002c400ff047b82 */ /* 0x000e700000000a00 */
[----:B------:R-:W2:Y:S08]  /*2460*/  LDC.64 R2, c[0x0][0xb18] ;  /* 0x0002c600ff027b82 */ /* 0x000eb00000000a00 */
[----:B------:R-:W4:Y:S08]  /*2470*/  LDC R6, c[0x0][0xb20] ;  /* 0x0002c800ff067b82 */ /* 0x000f300000000800 */
[----:B------:R-:W3:Y:S01]  /*2480*/  LDC R18, c[0x0][0xb0c] ;  /* 0x0002c300ff127b82 */ /* 0x000ee20000000800 */
[----:B-1----:R-:W-:-:S05]  /*2490*/  IMAD.HI.U32 R4, R13, R4, RZ ;  /* 0x000000040d047227 */ /* 0x002fca00078e00ff */
[----:B------:R-:W-:Y:S01]  /*24a0*/  SHF.R.U32.HI R4, RZ, R5, R4 ;  /* 0x00000005ff047219 */ /* 0x000fe20000011604 */
[----:B--2---:R-:W-:Y:S01]  /*24b0*/  IMAD.HI.U32 R3, R11, R3, RZ ;  /* 0x000000030b037227 */ /* 0x004fe200078e00ff */
[----:B------:R-:W-:-:S04]  /*24c0*/  ISETP.NE.AND P0, PT, R2, 0x1, PT ;  /* 0x000000010200780c */ /* 0x000fc80003f05270 */
[----:B----4-:R-:W-:-:S04]  /*24d0*/  SHF.R.U32.HI R6, RZ, R6, R3 ;  /* 0x00000006ff067219 */ /* 0x010fc80000011603 */
[----:B------:R-:W-:Y:S02]  /*24e0*/  SEL R3, R11, R6, !P0 ;  /* 0x000000060b037207 */ /* 0x000fe40004000000 */
[----:B---3--:R-:W-:-:S04]  /*24f0*/  ISETP.NE.AND P1, PT, R18, 0x1, PT ;  /* 0x000000011200780c */ /* 0x008fc80003f25270 */
[----:B------:R-:W-:-:S05]  /*2500*/  SEL R4, R13, R4, !P1 ;  /* 0x000000040d047207 */ /* 0x000fca0004800000 */
[----:B------:R-:W-:Y:S02]  /*2510*/  IMAD.IADD R5, R3, 0x1, -R4 ;  /* 0x0000000103057824 */ /* 0x000fe400078e0a04 */
[----:B------:R-:W-:Y:S02]  /*2520*/  IMAD.IADD R3, R4, 0x1, -R3 ;  /* 0x0000000104037824 */ /* 0x000fe400078e0a03 */
[----:B------:R-:W-:Y:S02]  /*2530*/  IMAD R13, R5, R18, R13 ;  /* 0x00000012050d7224 */ /* 0x000fe400078e020d */
[----:B------:R-:W-:-:S07]  /*2540*/  IMAD R11, R3, R2, R11 ;  /* 0x00000002030b7224 */ /* 0x000fce00078e020b */
.L_x_41:
[----:B------:R-:W-:Y:S01]  /*2550*/  VIADD R14, R14, 0x1 ;  /* 0x000000010e0e7836 */ /* 0x000fe20000000000 */
[----:B------:R-:W-:Y:S01]  /*2560*/  PLOP3.LUT P1, PT, PT, PT, PT, 0x80, 0x8 ;  /* 0x000000000008781c */ /* 0x000fe20003f2f070 */
[----:B------:R-:W-:Y:S02]  /*2570*/  IMAD.IADD R21, R13, 0x1, R60 ;  /* 0x000000010d157824 */ /* 0x000fe400078e023c */
[----:B------:R-:W-:Y:S01]  /*2580*/  IMAD.IADD R20, R11, 0x1, R58 ;  /* 0x000000010b147824 */ /* 0x000fe200078e023a */
[----:B------:R-:W-:-:S04]  /*2590*/  ISETP.NE.AND P0, PT, R14, 0x2, PT ;  /* 0x000000020e00780c */ /* 0x000fc80003f05270 */
[----:B------:R-:W-:Y:S02]  /*25a0*/  SEL R3, RZ, 0x1, P0 ;  /* 0x00000001ff037807 */ /* 0x000fe40000000000 */
[----:B------:R-:W-:Y:S02]  /*25b0*/  SEL R14, R14, RZ, P0 ;  /* 0x000000ff0e0e7207 */ /* 0x000fe40000000000 */
[----:B------:R-:W-:Y:S01]  /*25c0*/  LOP3.LUT R12, R12, R3, RZ, 0x3c, !PT ;  /* 0x000000030c0c7212 */ /* 0x000fe200078e3cff */
[----:B------:R-:W-:Y:S06]  /*25d0*/  @P2 BRA `(.L_x_42) ;  /* 0xfffffff000642947 */ /* 0x000fec000383ffff */
[----:B------:R-:W-:Y:S01]  /*25e0*/  UIADD3 UR6, UPT, UPT, UR6, 0x20, URZ ;  /* 0x0000002006067890 */ /* 0x000fe2000fffe0ff */
[----:B------:R-:W-:-:S03]  /*25f0*/  SHF.L.U32 R3, R15, 0x1f, RZ ;  /* 0x0000001f0f037819 */ /* 0x000fc600000006ff */
[----:B------:R-:W-:-:S09]  /*2600*/  ULEA UR4, UR23, UR6, 0x3 ;  /* 0x0000000617047291 */ /* 0x000fd2000f8e18ff */
[----:B------:R-:W1:Y:S02]  /*2610*/  SYNCS.PHASECHK.TRANS64.TRYWAIT P0, [UR4], R3 ;  /* 0x00000003ff0075a7 */ /* 0x000e640008001104 */
[----:B-1----:R-:W-:Y:S05]  /*2620*/  @!P0 BRA `(.L_x_43) ;  /* 0x0000006000cc8947 */ /* 0x002fea0003800000 */
.L_x_154:
[----:B------:R-:W-:-:S04]  /*2630*/  UIADD3 UR5, UPT, UPT, UR23, 0x1, URZ ;  /* 0x0000000117057890 */ /* 0x000fc8000fffe0ff */
[----:B------:R-:W-:-:S04]  /*2640*/  UISETP.NE.AND UP0, UPT, UR5, 0x4, UPT ;  /* 0x000000040500788c */ /* 0x000fc8000bf05270 */
[----:B------:R-:W-:Y:S02]  /*2650*/  USEL UR7, URZ, 0x1, UP0 ;  /* 0x00000001ff077887 */ /* 0x000fe40008000000 */
[----:B------:R-:W-:-:S04]  /*2660*/  USEL UR5, UR5, URZ, UP0 ;  /* 0x000000ff05057287 */ /* 0x000fc80008000000 */
[----:B------:R-:W-:Y:S01]  /*2670*/  ULEA UR4, UR5, UR6, 0x3 ;  /* 0x0000000605047291 */ /* 0x000fe2000f8e18ff */
[----:B------:R-:W-:-:S04]  /*2680*/  LOP3.LUT R2, R15, UR7, RZ, 0x3c, !PT ;  /* 0x000000070f027c12 */ /* 0x000fc8000f8e3cff */
[----:B-1----:R-:W-:-:S04]  /*2690*/  SHF.L.U32 R3, R2, 0x1f, RZ ;  /* 0x0000001f02037819 */ /* 0x002fc800000006ff */
[----:B------:R-:W1:Y:S02]  /*26a0*/  SYNCS.PHASECHK.TRANS64.TRYWAIT P0, [UR4], R3 ;  /* 0x00000003ff0075a7 */ /* 0x000e640008001104 */
[----:B-1----:R-:W-:Y:S05]  /*26b0*/  @!P0 BRA `(.L_x_44) ;  /* 0x0000006000c08947 */ /* 0x002fea0003800000 */
.L_x_156:
        /* <DEDUP_REMOVED lines=9> */
.L_x_158:
[----:B------:R-:W-:-:S04]  /*2750*/  UIADD3 UR5, UPT, UPT, UR5, 0x1, URZ ;  /* 0x0000000105057890 */ /* 0x000fc8000fffe0ff */
[----:B------:R-:W-:-:S04]  /*2760*/  UISETP.NE.AND UP0, UPT, UR5, 0x4, UPT ;  /* 0x000000040500788c */ /* 0x000fc8000bf05270 */
[----:B------:R-:W-:Y:S02]  /*2770*/  USEL UR4, URZ, 0x1, UP0 ;  /* 0x00000001ff047887 */ /* 0x000fe40008000000 */
[----:B------:R-:W-:-:S04]  /*2780*/  USEL UR5, UR5, URZ, UP0 ;  /* 0x000000ff05057287 */ /* 0x000fc80008000000 */
[----:B------:R-:W-:Y:S01]  /*2790*/  ULEA UR5, UR5, UR6, 0x3 ;  /* 0x0000000605057291 */ /* 0x000fe2000f8e18ff */
[----:B-1----:R-:W-:-:S04]  /*27a0*/  LOP3.LUT R3, R2, UR4, RZ, 0x3c, !PT ;  /* 0x0000000402037c12 */ /* 0x002fc8000f8e3cff */
[----:B------:R-:W-:Y:S01]  /*27b0*/  SHF.L.U32 R3, R3, 0x1f, RZ ;  /* 0x0000001f03037819 */ /* 0x000fe200000006ff */
[----:B---3--:R-:W-:-:S07]  /*27c0*/  IMAD.U32 R0, RZ, RZ, UR5 ;  /* 0x00000005ff007e24 */ /* 0x008fce000f8e00ff */
.L_x_46:
[----:B-1----:R1:W2:Y:S02]  /*27d0*/  SYNCS.PHASECHK.TRANS64.TRYWAIT P0, [R0+URZ], R3 ;  /* 0x00000003000075a7 */ /* 0x0022a400080011ff */
[----:B--2---:R-:W-:Y:S05]  /*27e0*/  @!P0 NANOSLEEP.SYNCS 0x989680 ;  /* 0x009896800000895d */ /* 0x004fea0003900000 */
[----:B------:R-:W2:Y:S02]  /*27f0*/  @!P0 SYNCS.PHASECHK.TRANS64 P0, [R0+URZ], R3 ;  /* 0x00000003000085a7 */ /* 0x000ea400080010ff */
[----:B--2---:R-:W-:Y:S05]  /*2800*/  @P0 EXIT ;  /* 0x000000000000094d */ /* 0x004fea0003800000 */
[----:B------:R-:W-:Y:S05]  /*2810*/  BRA `(.L_x_46) ;  /* 0xfffffffc00ec7947 */ /* 0x000fea000383ffff */
.L_x_22:
[----:B------:R-:W-:-:S04]  /*2820*/  UISETP.NE.AND UP1, UPT, UR37, URZ, UPT ;  /* 0x000000ff2500728c */ /* 0x000fc8000bf25270 */
[----:B------:R-:W-:-:S09]  /*2830*/  UISETP.NE.OR UP1, UPT, UR10, 0x1, UP1 ;  /* 0x000000010a00788c */ /* 0x000fd20008f25670 */
[----:B------:R-:W-:Y:S05]  /*2840*/  BRA.U UP1, `(.L_x_47) ;  /* 0x00000005014c7547 */ /* 0x000fea000b800000 */
[----:B------:R-:W-:Y:S01]  /*2850*/  HFMA2 R11, -RZ, RZ, 0, 0 ;  /* 0x00000000ff0b7431 */ /* 0x000fe200000001ff */
[----:B------:R-:W-:Y:S01]  /*2860*/  ISETP.GE.U32.AND P2, PT, R10, 0x2, PT ;  /* 0x000000020a00780c */ /* 0x000fe20003f46070 */
[----:B------:R-:W-:Y:S01]  /*2870*/  IMAD.MOV.U32 R12, RZ, RZ, 0x1 ;  /* 0x00000001ff0c7424 */ /* 0x000fe200078e00ff */
[----:B------:R-:W-:Y:S01]  /*2880*/  CS2R R8, SRZ ;  /* 0x0000000000087805 */ /* 0x000fe2000001ff00 */
[----:B------:R-:W-:Y:S01]  /*2890*/  IMAD.MOV.U32 R3, RZ, RZ, RZ ;  /* 0x000000ffff037224 */ /* 0x000fe200078e00ff */
[----:B------:R-:W-:Y:S01]  /*28a0*/  UMOV UR4, 0x400 ;  /* 0x0000040000047882 */ /* 0x000fe20000000000 */
[----:B------:R-:W-:Y:S01]  /*28b0*/  UMOV UR6, URZ ;  /* 0x000000ff00067c82 */ /* 0x000fe20008000000 */
[----:B------:R-:W-:-:S12]  /*28c0*/  ULEA UR37, UR37, UR4, 0x18 ;  /* 0x0000000425257291 */ /* 0x000fd8000f8ec0ff */
.L_x_51:
[----:B------:R-:W-:Y:S02]  /*28d0*/  LEA R0, R3, UR37, 0x3 ;  /* 0x0000002503007c11 */ /* 0x000fe4000f8e18ff */
[----:B------:R-:W-:-:S03]  /*28e0*/  SHF.L.U32 R5, R8, 0x1f, RZ ;  /* 0x0000001f08057819 */ /* 0x000fc600000006ff */
[----:B------:R-:W-:Y:S01]  /*28f0*/  VIADD R4, R0, 0x100 ;  /* 0x0000010000047836 */ /* 0x000fe20000000000 */
[----:B------:R-:W1:Y:S02]  /*2900*/  SYNCS.PHASECHK.TRANS64.TRYWAIT P0, [R0+URZ+0xf0], R5 ;  /* 0x0000f005000075a7 */ /* 0x000e6400080011ff */
[----:B-1----:R-:W-:Y:S05]  /*2910*/  @!P0 BRA `(.L_x_48) ;  /* 0x0000006000588947 */ /* 0x002fea0003800000 */
.L_x_159:
[----:B------:R-:W-:Y:S01]  /*2920*/  ULEA UR5, UR6, UR37, 0x3 ;  /* 0x0000002506057291 */ /* 0x000fe2000f8e18ff */
[----:B------:R-:W-:Y:S01]  /*2930*/  PRMT R4, RZ, 0x654, R4 ;  /* 0x00000654ff047816 */ /* 0x000fe20000000004 */
[----:B-1----:R-:W-:Y:S01]  /*2940*/  @!P2 IMAD.MOV.U32 R5, RZ, RZ, 0x10 ;  /* 0x00000010ff05a424 */ /* 0x002fe200078e00ff */
[----:B------:R-:W-:Y:S01]  /*2950*/  SHF.L.U32 R7, R12, 0x1f, RZ ;  /* 0x0000001f0c077819 */ /* 0x000fe200000006ff */
[----:B------:R-:W-:Y:S01]  /*2960*/  UIADD3 UR4, UPT, UPT, UR5, 0x90, URZ ;  /* 0x0000009005047890 */ /* 0x000fe2000fffe0ff */
[----:B------:R1:W-:Y:S05]  /*2970*/  SYNCS.ARRIVE.TRANS64.RED.A1T0 RZ, [R4+URZ], RZ ;  /* 0x000000ff04ff79a7 */ /* 0x0003ea00081004ff */
[----:B------:R-:W-:Y:S01]  /*2980*/  IMAD.U32 R13, RZ, RZ, UR4 ;  /* 0x00000004ff0d7e24 */ /* 0x000fe2000f8e00ff */
[----:B------:R-:W2:Y:S04]  /*2990*/  SYNCS.PHASECHK.TRANS64.TRYWAIT P0, [UR5+0xa0], R7 ;  /* 0x0000a007ff0075a7 */ /* 0x000ea80008001105 */
[----:B------:R-:W-:Y:S01]  /*29a0*/  PRMT R13, R10, 0x654, R13 ;  /* 0x000006540a0d7816 */ /* 0x000fe2000000000d */
[----:B-12---:R-:W-:Y:S06]  /*29b0*/  @!P0 BRA `(.L_x_49) ;  /* 0x0000006000448947 */ /* 0x006fec0003800000 */
.L_x_161:
[----:B------:R-:W-:Y:S01]  /*29c0*/  ULEA UR4, UR6, UR37, 0x4 ;  /* 0x0000002506047291 */ /* 0x000fe2000f8e20ff */
[----:B------:R-:W-:Y:S01]  /*29d0*/  SEL R2, R13, R2, !P2 ;  /* 0x000000020d027207 */ /* 0x000fe20005000000 */
[----:B------:R-:W-:Y:S01]  /*29e0*/  UIADD3 UR5, UPT, UPT, UR5, 0x90, URZ ;  /* 0x0000009005057890 */ /* 0x000fe2000fffe0ff */
[----:B-1----:R-:W-:Y:S01]  /*29f0*/  LEA R0, R11, UR37, 0x3 ;  /* 0x000000250b007c11 */ /* 0x002fe2000f8e18ff */
[----:B------:R-:W-:Y:S01]  /*2a00*/  UIADD3 UR4, UPT, UPT, UR4, 0x120, URZ ;  /* 0x0000012004047890 */ /* 0x000fe2000fffe0ff */
[----:B------:R1:W-:Y:S01]  /*2a10*/  @!P2 SYNCS.ARRIVE.TRANS64.RED RZ, [R2+URZ], R5 ;  /* 0x0000000502ffa9a7 */ /* 0x0003e200080004ff */
[----:B------:R-:W-:Y:S01]  /*2a20*/  UIADD3 UR6, UPT, UPT, UR6, 0x1, URZ ;  /* 0x0000000106067890 */ /* 0x000fe2000fffe0ff */
[----:B------:R-:W-:-:S03]  /*2a30*/  VIADD R3, R3, 0x1 ;  /* 0x0000000103037836 */ /* 0x000fc60000000000 */
[----:B------:R-:W-:Y:S02]  /*2a40*/  UISETP.NE.AND UP0, UPT, UR6, 0x2, UPT ;  /* 0x000000020600788c */ /* 0x000fe4000bf05270 */
[----:B------:R-:W-:Y:S01]  /*2a50*/  ISETP.NE.AND P0, PT, R3, 0x2, PT ;  /* 0x000000020300780c */ /* 0x000fe20003f05270 */
[----:B------:R-:W-:Y:S06]  /*2a60*/  UGETNEXTWORKID.BROADCAST [UR4], [UR5] ;  /* 0x00000000040073ca */ /* 0x000fec0008000100 */
[----:B------:R-:W-:Y:S02]  /*2a70*/  USEL UR4, URZ, 0x1, UP0 ;  /* 0x00000001ff047887 */ /* 0x000fe40008000000 */
[----:B------:R-:W-:-:S04]  /*2a80*/  USEL UR6, UR6, URZ, UP0 ;  /* 0x000000ff06067287 */ /* 0x000fc80008000000 */
[----:B------:R-:W-:Y:S02]  /*2a90*/  LOP3.LUT R12, R12, UR4, RZ, 0x3c, !PT ;  /* 0x000000040c0c7c12 */ /* 0x000fe4000f8e3cff */
[----:B-1----:R-:W-:-:S04]  /*2aa0*/  SHF.L.U32 R5, R9, 0x1f, RZ ;  /* 0x0000001f09057819 */ /* 0x002fc800000006ff */
[----:B------:R-:W1:Y:S02]  /*2ab0*/  SYNCS.PHASECHK.TRANS64.TRYWAIT P1, [R0+URZ+0x90], R5 ;  /* 0x00009005000075a7 */ /* 0x000e6400080211ff */
[----:B-1----:R-:W-:Y:S05]  /*2ac0*/  @!P1 BRA `(.L_x_50) ;  /* 0x0000006000189947 */ /* 0x002fea0003800000 */
.L_x_162:
[----:B------:R-:W-:Y:S01]  /*2ad0*/  LEA R4, R11, UR37, 0x4 ;  /* 0x000000250b047c11 */ /* 0x000fe2000f8e20ff */
[----:B-1----:R-:W-:Y:S01]  /*2ae0*/  VIADD R0, R0, 0xa0 ;  /* 0x000000a000007836 */ /* 0x002fe20000000000 */
[----:B------:R-:W-:Y:S01]  /*2af0*/  SEL R3, R3, RZ, P0 ;  /* 0x000000ff03037207 */ /* 0x000fe20000000000 */
[----:B------:R-:W-:-:S03]  /*2b00*/  VIADD R11, R11, 0x1 ;  /* 0x000000010b0b7836 */ /* 0x000fc60000000000 */
[----:B------:R-:W1:Y:S01]  /*2b10*/  LDS.128 R4, [R4+0x120] ;  /* 0x0001200004047984 */ /* 0x000e620000000c00 */
[----:B------:R-:W-:Y:S02]  /*2b20*/  PRMT R0, RZ, 0x654, R0 ;  /* 0x00000654ff007816 */ /* 0x000fe40000000000 */
[C---:B------:R-:W-:Y:S01]  /*2b30*/  ISETP.NE.AND P1, PT, R11.reuse, 0x2, PT ;  /* 0x000000020b00780c */ /* 0x040fe20003f25270 */
[----:B------:R-:W-:Y:S01]  /*2b40*/  @!PT LDS RZ, [RZ] ;  /* 0x00000000fffff984 */ /* 0x000fe20000000800 */
[----:B------:R-:W-:Y:S01]  /*2b50*/  @!PT LDS RZ, [RZ] ;  /* 0x00000000fffff984 */ /* 0x000fe20000000800 */
[----:B------:R-:W-:Y:S01]  /*2b60*/  @!PT LDS RZ, [RZ] ;  /* 0x00000000fffff984 */ /* 0x000fe20000000800 */
[----:B------:R-:W-:Y:S01]  /*2b70*/  @!PT LDS RZ, [RZ] ;  /* 0x00000000fffff984 */ /* 0x000fe20000000800 */
[----:B------:R2:W-:Y:S06]  /*2b80*/  MEMBAR.ALL.CTA ;  /* 0x0000000000007992 */ /* 0x0005ec0000008000 */
[----:B--2---:R-:W2:Y:S01]  /*2b90*/  FENCE.VIEW.ASYNC.S ;  /* 0x00000000000073c6 */ /* 0x004ea20000000000 */
[----:B------:R-:W-:Y:S01]  /*2ba0*/  SEL R11, R11, RZ, P1 ;  /* 0x000000ff0b0b7207 */ /* 0x000fe20000800000 */
[----:B--2---:R2:W-:Y:S01]  /*2bb0*/  SYNCS.ARRIVE.TRANS64.RED.A1T0 RZ, [R0+URZ], RZ ;  /* 0x000000ff00ff79a7 */ /* 0x0045e200081004ff */
[----:B-1----:R-:W-:-:S02]  /*2bc0*/  LOP3.LUT P3, RZ, R6, 0x1, RZ, 0xc0, !PT ;  /* 0x0000000106ff7812 */ /* 0x002fc4000786c0ff */
[----:B------:R-:W-:-:S04]  /*2bd0*/  SEL R5, RZ, 0x1, P0 ;  /* 0x00000001ff057807 */ /* 0x000fc80000000000 */
[----:B------:R-:W-:Y:S02]  /*2be0*/  LOP3.LUT R8, R8, R5, RZ, 0x3c, !PT ;  /* 0x0000000508087212 */ /* 0x000fe400078e3cff */
[----:B--2---:R-:W-:-:S04]  /*2bf0*/  SEL R0, RZ, 0x1, P1 ;  /* 0x00000001ff007807 */ /* 0x004fc80000800000 */
[----:B------:R-:W-:Y:S01]  /*2c00*/  LOP3.LUT R9, R9, R0, RZ, 0x3c, !PT ;  /* 0x0000000009097212 */ /* 0x000fe200078e3cff */
[----:B------:R-:W-:Y:S06]  /*2c10*/  @P3 BRA `(.L_x_51) ;  /* 0xfffffffc002c3947 */ /* 0x000fec000383ffff */
[----:B------:R-:W-:Y:S01]  /*2c20*/  ULEA UR5, UR6, UR37, 0x3 ;  /* 0x0000002506057291 */ /* 0x000fe2000f8e18ff */
[----:B------:R-:W-:-:S08]  /*2c30*/  SHF.L.U32 R3, R12, 0x1f, RZ ;  /* 0x0000001f0c037819 */ /* 0x000fd000000006ff */
[----:B------:R-:W1:Y:S02]  /*2c40*/  SYNCS.PHASECHK.TRANS64 P0, [UR5+0xa0], R3 ;  /* 0x0000a003ff0075a7 */ /* 0x000e640008001005 */
[----:B-1----:R-:W-:Y:S05]  /*2c50*/  @P0 BRA `(.L_x_52) ;  /* 0x0000000000080947 */ /* 0x002fea0003800000 */
[----:B------:R-:W1:Y:S02]  /*2c60*/  SYNCS.PHASECHK.TRANS64.TRYWAIT P0, [UR5+0xa0], R3 ;  /* 0x0000a003ff0075a7 */ /* 0x000e640008001105 */
[----:B-1----:R-:W-:Y:S05]  /*2c70*/  @!P0 BRA `(.L_x_53) ;  /* 0x0000005c00c08947 */ /* 0x002fea0003800000 */
.L_x_52:
[----:B------:R-:W-:-:S04]  /*2c80*/  UIADD3 UR4, UPT, UPT, UR6, 0x1, URZ ;  /* 0x0000000106047890 */ /* 0x000fc8000fffe0ff */
[----:B------:R-:W-:-:S04]  /*2c90*/  UISETP.NE.AND UP0, UPT, UR4, 0x2, UPT ;  /* 0x000000020400788c */ /* 0x000fc8000bf05270 */
[----:B------:R-:W-:Y:S02]  /*2ca0*/  USEL UR7, URZ, 0x1, UP0 ;  /* 0x00000001ff077887 */ /* 0x000fe40008000000 */
[----:B------:R-:W-:-:S04]  /*2cb0*/  USEL UR4, UR4, URZ, UP0 ;  /* 0x000000ff04047287 */ /* 0x000fc80008000000 */
[----:B------:R-:W-:Y:S01]  /*2cc0*/  ULEA UR4, UR4, UR37, 0x3 ;  /* 0x0000002504047291 */ /* 0x000fe2000f8e18ff */
[----:B-1----:R-:W-:-:S04]  /*2cd0*/  LOP3.LUT R3, R12, UR7, RZ, 0x3c, !PT ;  /* 0x000000070c037c12 */ /* 0x002fc8000f8e3cff */
[----:B------:R-:W-:-:S04]  /*2ce0*/  SHF.L.U32 R0, R3, 0x1f, RZ ;  /* 0x0000001f03007819 */ /* 0x000fc800000006ff */
[----:B------:R-:W1:Y:S02]  /*2cf0*/  SYNCS.PHASECHK.TRANS64 P0, [UR4+0xa0], R0 ;  /* 0x0000a000ff0075a7 */ /* 0x000e640008001004 */
[----:B-1----:R-:W-:Y:S05]  /*2d00*/  @P0 EXIT ;  /* 0x000000000000094d */ /* 0x002fea0003800000 */
[----:B------:R-:W-:Y:S02]  /*2d10*/  SHF.L.U32 R3, R3, 0x1f, RZ ;  /* 0x0000001f03037819 */ /* 0x000fe400000006ff */
[----:B------:R-:W-:-:S07]  /*2d20*/  MOV R0, UR4 ;  /* 0x0000000400007c02 */ /* 0x000fce0008000f00 */
.L_x_54:
[----:B-1----:R1:W2:Y:S02]  /*2d30*/  SYNCS.PHASECHK.TRANS64.TRYWAIT P0, [R0+URZ+0xa0], R3 ;  /* 0x0000a003000075a7 */ /* 0x0022a400080011ff */
[----:B--2---:R-:W-:Y:S05]  /*2d40*/  @!P0 NANOSLEEP.SYNCS 0x989680 ;  /* 0x009896800000895d */ /* 0x004fea0003900000 */
[----:B------:R-:W2:Y:S02]  /*2d50*/  @!P0 SYNCS.PHASECHK.TRANS64 P0, [R0+URZ+0xa0], R3 ;  /* 0x0000a003000085a7 */ /* 0x000ea400080010ff */
[----:B--2---:R-:W-:Y:S05]  /*2d60*/  @P0 EXIT ;  /* 0x000000000000094d */ /* 0x004fea0003800000 */
[----:B------:R-:W-:Y:S05]  /*2d70*/  BRA `(.L_x_54) ;  /* 0xfffffffc00ec7947 */ /* 0x000fea000383ffff */
.L_x_47:
[----:B------:R-:W-:Y:S05]  /*2d80*/  BRA.U UP4, `(.L_x_55) ;  /* 0x0000001104d47547 */ /* 0x000fea000b800000 */
[----:B------:R-:W-:Y:S01]  /*2d90*/  UMOV UR6, 0x40 ;  /* 0x0000004000067882 */ /* 0x000fe20000000000 */
[----:B------:R-:W-:Y:S01]  /*2da0*/  NOP ;  /* 0x0000000000007918 */ /* 0x000fe20000000000 */
[----:B------:R-:W-:Y:S01]  /*2db0*/  ULEA UR6, UR37, UR6, 0x18 ;  /* 0x0000000625067291 */ /* 0x000fe2000f8ec0ff */
[----:B------:R-:W-:Y:S02]  /*2dc0*/  UMOV UR7, 0x400 ;  /* 0x0000040000077882 */ /* 0x000fe40000000000 */
[----:B------:R-:W-:-:S06]  /*2dd0*/  ULEA UR37, UR37, UR7, 0x18 ;  /* 0x0000000725257291 */ /* 0x000fcc000f8ec0ff */
[----:B------:R-:W1:Y:S02]  /*2de0*/  LDS.U8 R2, [UR6+0x1c] ;  /* 0x00001c06ff027984 */ /* 0x000e640008000000 */
[----:B-1----:R-:W-:-:S13]  /*2df0*/  ISETP.NE.AND P0, PT, R2, RZ, PT ;  /* 0x000000ff0200720c */ /* 0x002fda0003f05270 */
[----:B------:R-:W-:Y:S05]  /*2e00*/  @P0 BRA `(.L_x_56) ;  /* 0x0000000400080947 */ /* 0x000fea0003800000 */
[----:B------:R-:W-:Y:S02]  /*2e10*/  UISETP.NE.U32.AND UP0, UPT, UR5, 0x1, UPT ;  /* 0x000000010500788c */ /* 0x000fe4000bf05070 */
[----:B------:R-:W-:-:S07]  /*2e20*/  UIADD3 UR8, UPT, UPT, UR6, 0x8, URZ ;  /* 0x0000000806087890 */ /* 0x000fce000fffe0ff */
[----:B------:R-:W-:Y:S05]  /*2e30*/  BRA.U !UP0, `(.L_x_57) ;  /* 0x00000001089c7547 */ /* 0x000fea000b800000 */
[----:B------:R-:W-:Y:S01]  /*2e40*/  ELECT P0, URZ, PT ;  /* 0x0000000000ff782f */ /* 0x000fe20003800000 */
[----:B------:R-:W-:-:S12]  /*2e50*/  BSSY B0, `(.L_x_57) ;  /* 0x0000025000007945 */ /* 0x000fd80003800000 */
[----:B------:R-:W-:Y:S05]  /*2e60*/  @!P0 BRA `(.L_x_58) ;  /* 0x00000000008c8947 */ /* 0x000fea0003800000 */
[----:B------:R-:W-:-:S05]  /*2e70*/  UMOV UR7, 0x10 ;  /* 0x0000001000077882 */ /* 0x000fca0000000000 */
[----:B------:R-:W-:Y:S04]  /*2e80*/  DEPBAR.LE SB1, 0x36 ;  /* 0x00009d800000791a */ /* 0x000fe80000000000 */
[----:B------:R-:W1:Y:S02]  /*2e90*/  UTCATOMSWS.2CTA.FIND_AND_SET.ALIGN UP1, UR7, UR7 ;  /* 0x00000007000775e3 */ /* 0x000e640008220800 */
[----:B-1----:R-:W-:Y:S01]  /*2ea0*/  MOV R11, UR7 ;  /* 0x00000007000b7c02 */ /* 0x002fe20008000f00 */
[----:B------:R-:W-:Y:S06]  /*2eb0*/  BRA.U UP1, `(.L_x_59) ;  /* 0x0000000101187547 */ /* 0x000fec000b800000 */
.L_x_60:
[----:B------:R-:W-:Y:S05]  /*2ec0*/  NANOSLEEP 0x64 ;  /* 0x000000640000795d */ /* 0x000fea0003800000 */
[----:B------:R-:W-:-:S05]  /*2ed0*/  UMOV UR7, 0x10 ;  /* 0x0000001000077882 */ /* 0x000fca0000000000 */
[----:B------:R-:W-:Y:S04]  /*2ee0*/  DEPBAR.LE SB1, 0x36 ;  /* 0x00009d800000791a */ /* 0x000fe80000000000 */
[----:B------:R-:W1:Y:S02]  /*2ef0*/  UTCATOMSWS.2CTA.FIND_AND_SET.ALIGN UP1, UR7, UR7 ;  /* 0x00000007000775e3 */ /* 0x000e640008220800 */
[----:B-1----:R-:W-:Y:S01]  /*2f00*/  MOV R11, UR7 ;  /* 0x00000007000b7c02 */ /* 0x002fe20008000f00 */
[----:B------:R-:W-:Y:S05]  /*2f10*/  BRA.U !UP1, `(.L_x_60) ;  /* 0xfffffffd09e87547 */ /* 0x000fea000b83ffff */
.L_x_59:
[----:B------:R-:W1:Y:S01]  /*2f20*/  LDS R5, [UR6+0x10] ;  /* 0x00001006ff057984 */ /* 0x000e620008000800 */
[----:B------:R-:W-:Y:S01]  /*2f30*/  IMAD.U32 R3, RZ, RZ, UR37 ;  /* 0x00000025ff037e24 */ /* 0x000fe2000f8e00ff */
[----:B------:R-:W-:-:S03]  /*2f40*/  MOV R2, UR4 ;  /* 0x0000000400027c02 */ /* 0x000fc60008000f00 */
[----:B------:R-:W-:Y:S01]  /*2f50*/  VIADD R3, R3, 0x140 ;  /* 0x0000014003037836 */ /* 0x000fe20000000000 */
[----:B-1----:R-:W-:-:S04]  /*2f60*/  SHF.L.U32 R5, R5, 0x1f, RZ ;  /* 0x0000001f05057819 */ /* 0x002fc800000006ff */
[----:B------:R-:W1:Y:S02]  /*2f70*/  SYNCS.PHASECHK.TRANS64.TRYWAIT P0, [UR6+0x8], R5 ;  /* 0x00000805ff0075a7 */ /* 0x000e640008001106 */
[----:B-1----:R-:W-:Y:S05]  /*2f80*/  @P0 BRA `(.L_x_61) ;  /* 0x0000000000080947 */ /* 0x002fea0003800000 */
[----:B------:R-:W1:Y:S02]  /*2f90*/  SYNCS.PHASECHK.TRANS64.TRYWAIT P0, [UR6+0x8], R5 ;  /* 0x00000805ff0075a7 */ /* 0x000e640008001106 */
[----:B-1----:R-:W-:Y:S05]  /*2fa0*/  @!P0 BRA `(.L_x_62) ;  /* 0x0000005c000c8947 */ /* 0x002fea0003800000 */
.L_x_61:
[----:B-1----:R-:W-:Y:S01]  /*2fb0*/  HFMA2 R4, -RZ, RZ, 0, 5.9604644775390625e-08 ;  /* 0x00000001ff047431 */ /* 0x002fe200000001ff */
[----:B------:R-:W-:Y:S01]  /*2fc0*/  UPRMT UR7, UR4, 0x654, UR8 ;  /* 0x0000065404077896 */ /* 0x000fe20008000008 */
[----:B------:R-:W-:Y:S01]  /*2fd0*/  IMAD.MOV.U32 R6, RZ, RZ, 0xffff ;  /* 0x0000ffffff067424 */ /* 0x000fe200078e00ff */
[----:B------:R-:W-:Y:S01]  /*2fe0*/  PRMT R2, R2, 0x654, R3 ;  /* 0x0000065402027816 */ /* 0x000fe20000000003 */
[----:B------:R-:W-:Y:S02]  /*2ff0*/  IMAD.MOV.U32 R5, RZ, RZ, 0x4 ;  /* 0x00000004ff057424 */ /* 0x000fe400078e00ff */
[----:B------:R-:W-:Y:S01]  /*3000*/  IMAD.SHL.U32 R9, R11, 0x20, RZ ;  /* 0x000000200b097824 */ /* 0x000fe200078e00ff */
[----:B------:R-:W-:Y:S02]  /*3010*/  MOV R3, UR7 ;  /* 0x0000000700037c02 */ /* 0x000fe40008000f00 */
[-C--:B------:R-:W-:Y:S01]  /*3020*/  SHF.L.U32 R7, R6, R11.reuse, RZ ;  /* 0x0000000b06077219 */ /* 0x080fe200000006ff */
[----:B------:R1:W-:Y:S01]  /*3030*/  SYNCS.ARRIVE.TRANS64.RED RZ, [UR7], R5 ;  /* 0x00000005ffff79a7 */ /* 0x0003e20008000407 */
[----:B------:R-:W-:Y:S01]  /*3040*/  SHF.L.U32 R6, R4, R11, RZ ;  /* 0x0000000b04067219 */ /* 0x000fe200000006ff */
[----:B------:R1:W-:Y:S04]  /*3050*/  STS [UR37+0x140], R9 ;  /* 0x00014009ff007988 */ /* 0x0003e80008000825 */
[----:B------:R1:W-:Y:S04]  /*3060*/  STAS [R2.64], R11 ;  /* 0x0000000b02007dbd */ /* 0x0003e8000c0008ff */
[----:B------:R1:W-:Y:S04]  /*3070*/  ATOMS.OR RZ, [UR6+0x14], R7 ;  /* 0x00001407ffff798c */ /* 0x0003e8000b000006 */
[----:B------:R1:W-:Y:S04]  /*3080*/  ATOMS.OR RZ, [UR6+0x18], R6 ;  /* 0x00001806ffff798c */ /* 0x0003e8000b000006 */
[----:B------:R1:W-:Y:S02]  /*3090*/  ATOMS.XOR RZ, [UR6+0x10], R4 ;  /* 0x00001004ffff798c */ /* 0x0003e4000b800006 */
.L_x_58:
[----:B------:R-:W-:Y:S05]  /*30a0*/  BSYNC B0 ;  /* 0x0000000000007941 */ /* 0x000fea0003800000 */
.L_x_57:
[----:B------:R-:W-:Y:S05]  /*30b0*/  BRA.U UP0, `(.L_x_63) ;  /* 0x00000001006c7547 */ /* 0x000fea000b800000 */
[----:B------:R-:W-:-:S03]  /*30c0*/  UMOV UR7, 0xffffffff ;  /* 0xffffffff00077882 */ /* 0x000fc60000000000 */
[----:B------:R-:W-:Y:S05]  /*30d0*/  BRA.DIV UR7, `(.L_x_64) ;  /* 0x0000005a07d87947 */ /* 0x000fea000b800000 */
[----:B------:R-:W-:-:S13]  /*30e0*/  ELECT P6, URZ, PT ;  /* 0x0000000000ff782f */ /* 0x000fda00038c0000 */
.L_x_166:
[----:B------:R-:W-:Y:S05]  /*30f0*/  @!P6 BRA `(.L_x_63) ;  /* 0x00000000005ce947 */ /* 0x000fea0003800000 */
[----:B-1----:R-:W1:Y:S02]  /*3100*/  LDS R3, [UR6+0x10] ;  /* 0x00001006ff037984 */ /* 0x002e640008000800 */
[----:B-1----:R-:W-:-:S04]  /*3110*/  SHF.L.U32 R3, R3, 0x1f, RZ ;  /* 0x0000001f03037819 */ /* 0x002fc800000006ff */
[----:B------:R-:W1:Y:S02]  /*3120*/  SYNCS.PHASECHK.TRANS64.TRYWAIT P0, [UR6+0x8], R3 ;  /* 0x00000803ff0075a7 */ /* 0x000e640008001106 */
[----:B-1----:R-:W-:Y:S05]  /*3130*/  @P0 BRA `(.L_x_65) ;  /* 0x0000000000080947 */ /* 0x002fea0003800000 */
[----:B------:R-:W1:Y:S02]  /*3140*/  SYNCS.PHASECHK.TRANS64.TRYWAIT P0, [UR6+0x8], R3 ;  /* 0x00000803ff0075a7 */ /* 0x000e640008001106 */
[----:B-1----:R-:W-:Y:S05]  /*3150*/  @!P0 BRA `(.L_x_66) ;  /* 0x0000005800d88947 */ /* 0x002fea0003800000 */
.L_x_65:
[----:B------:R-:W2:Y:S01]  /*3160*/  LDS R5, [UR37+0x140] ;  /* 0x00014025ff057984 */ /* 0x000ea20008000800 */
[----:B-1----:R-:W-:Y:S02]  /*3170*/  HFMA2 R2, -RZ, RZ, 0, 5.9604644775390625e-08 ;  /* 0x00000001ff027431 */ /* 0x002fe400000001ff */
[----:B------:R-:W-:Y:S01]  /*3180*/  IMAD.MOV.U32 R3, RZ, RZ, 0xffff ;  /* 0x0000ffffff037424 */ /* 0x000fe200078e00ff */
[----:B------:R-:W-:Y:S01]  /*3190*/  UPRMT UR7, UR4, 0x654, UR8 ;  /* 0x0000065404077896 */ /* 0x000fe20008000008 */
[----:B--2---:R-:W-:-:S03]  /*31a0*/  IMAD.SHL.U32 R4, R5, 0x20, RZ ;  /* 0x0000002005047824 */ /* 0x004fc600078e00ff */
[-C--:B------:R-:W-:Y:S02]  /*31b0*/  SHF.L.U32 R3, R3, R5.reuse, RZ ;  /* 0x0000000503037219 */ /* 0x080fe400000006ff */
[----:B------:R-:W-:Y:S01]  /*31c0*/  SHF.L.U32 R5, R2, R5, RZ ;  /* 0x0000000502057219 */ /* 0x000fe200000006ff */
[----:B------:R2:W-:Y:S04]  /*31d0*/  STS [UR37+0x140], R4 ;  /* 0x00014004ff007988 */ /* 0x0005e80008000825 */
[----:B------:R2:W-:Y:S04]  /*31e0*/  ATOMS.OR RZ, [UR6+0x14], R3 ;  /* 0x00001403ffff798c */ /* 0x0005e8000b000006 */
[----:B------:R2:W-:Y:S01]  /*31f0*/  ATOMS.OR RZ, [UR6+0x18], R5 ;  /* 0x00001805ffff798c */ /* 0x0005e2000b000006 */
[----:B------:R-:W-:Y:S03]  /*3200*/  SYNCS.ARRIVE.TRANS64.RED.A1T0 RZ, [UR7], RZ ;  /* 0x000000ffffff79a7 */ /* 0x000fe60008100407 */
[----:B------:R2:W-:Y:S01]  /*3210*/  ATOMS.XOR RZ, [UR6+0x10], R2 ;  /* 0x00001002ffff798c */ /* 0x0005e2000b800006 */
[----:B------:R-:W-:Y:S05]  /*3220*/  BRA `(.L_x_63) ;  /* 0x0000000000107947 */ /* 0x000fea0003800000 */
.L_x_56:
[----:B------:R-:W-:-:S05]  /*3230*/  MOV R2, 0xffffffff ;  /* 0xffffffff00027802 */ /* 0x000fca0000000f00 */
[----:B------:R1:W-:Y:S02]  /*3240*/  STS [UR37+0x140], R2 ;  /* 0x00014002ff007988 */ /* 0x0003e40008000825 */
[----:B-1----:R-:W-:Y:S02]  /*3250*/  MOV R2, 0x3270 ;  /* 0x0000327000027802 */ /* 0x002fe40000000f00 */
[----:B-----5:R-:W-:Y:S05]  /*3260*/  CALL.REL.NOINC `($__internal_1_$__cuda_sm10x_tcgen05_guardrail_trap_phase_invalid_during_alloc) ;  /* 0x0000006000ac7944 */ /* 0x020fea0003c00000 */
.L_x_63:
[----:B------:R-:W-:Y:S05]  /*3270*/  WARPSYNC.ALL ;  /* 0x0000000000007948 */ /* 0x000fea0003800000 */
[----:B------:R-:W3:Y:S01]  /*3280*/  S2UR UR7, SR_CgaCtaId ;  /* 0x00000000000779c3 */ /* 0x000ee20000008800 */
[----:B------:R-:W-:Y:S01]  /*3290*/  UMOV UR6, 0x400 ;  /* 0x0000040000067882 */ /* 0x000fe20000000000 */
[----:B------:R-:W-:-:S06]  /*32a0*/  NOP ;  /* 0x0000000000007918 */ /* 0x000fcc0000000000 */
[----:B------:R-:W-:Y:S06]  /*32b0*/  BAR.ARV 0x6, 0xa0 ;  /* 0x0182800000007b1d */ /* 0x000fec0000002000 */
[----:B------:R-:W4:Y:S01]  /*32c0*/  LDCU UR8, c[0x0][0x38c] ;  /* 0x00007180ff0877ac */ /* 0x000f220008000800 */
[----:B------:R-:W-:Y:S01]  /*32d0*/  LOP3.LUT R0, R0, 0xffff, RZ, 0xc0, !PT ;  /* 0x0000ffff00007812 */ /* 0x000fe200078ec0ff */
[----:B-1----:R-:W-:Y:S01]  /*32e0*/  IMAD.MOV.U32 R9, RZ, RZ, 0x1 ;  /* 0x00000001ff097424 */ /* 0x002fe200078e00ff */
[----:B------:R-:W-:Y:S01]  /*32f0*/  LOP3.LUT R8, R8, 0xffff, RZ, 0xc0, !PT ;  /* 0x0000ffff08087812 */ /* 0x000fe200078ec0ff */
[----:B------:R-:W-:Y:S01]  /*3300*/  UMOV UR18, URZ ;  /* 0x000000ff00127c82 */ /* 0x000fe20008000000 */
[----:B------:R-:W-:Y:S01]  /*3310*/  R2UR UR11, R0 ;  /* 0x00000000000b72ca */ /* 0x000fe200000e0000 */
[----:B------:R-:W-:Y:S01]  /*3320*/  UMOV UR17, URZ ;  /* 0x000000ff00117c82 */ /* 0x000fe20008000000 */
[----:B------:R-:W-:Y:S01]  /*3330*/  R2UR UR12, R8 ;  /* 0x00000000080c72ca */ /* 0x000fe200000e0000 */
[----:B------:R-:W-:Y:S01]  /*3340*/  IMAD.MOV.U32 R8, RZ, RZ, RZ ;  /* 0x000000ffff087224 */ /* 0x000fe200078e00ff */
[----:B------:R-:W-:Y:S01]  /*3350*/  UMOV UR16, URZ ;  /* 0x000000ff00107c82 */ /* 0x000fe20008000000 */
[----:B---3--:R-:W-:-:S02]  /*3360*/  ULEA UR7, UR7, UR6, 0x18 ;  /* 0x0000000607077291 */ /* 0x008fc4000f8ec0ff */
[----:B------:R-:W-:Y:S02]  /*3370*/  UISETP.NE.AND UP2, UPT, UR5, URZ, UPT ;  /* 0x000000ff0500728c */ /* 0x000fe4000bf45270 */
[----:B------:R-:W-:Y:S02]  /*3380*/  UIADD3 UR13, UPT, UPT, UR7, 0x4300, URZ ;  /* 0x00004300070d7890 */ /* 0x000fe4000fffe0ff */
[----:B------:R-:W-:Y:S02]  /*3390*/  UIADD3 UR20, UPT, UPT, UR7, 0xc300, URZ ;  /* 0x0000c30007147890 */ /* 0x000fe4000fffe0ff */
[----:B----4-:R-:W-:Y:S01]  /*33a0*/  UIADD3 UR8, UPT, UPT, UR8, 0x3f, URZ ;  /* 0x0000003f08087890 */ /* 0x010fe2000fffe0ff */
[----:B--2---:R-:W1:Y:S01]  /*33b0*/  LDS R2, [UR7+0x140] ;  /* 0x00014007ff027984 */ /* 0x004e620008000800 */
[----:B------:R-:W-:Y:S02]  /*33c0*/  USHF.R.U32.HI UR13, URZ, 0x4, UR13 ;  /* 0x00000004ff0d7899 */ /* 0x000fe4000801160d */
[----:B------:R-:W-:-:S02]  /*33d0*/  USHF.R.S32.HI UR6, URZ, 0x1f, UR8 ;  /* 0x0000001fff067899 */ /* 0x000fc40008011408 */
[----:B------:R-:W-:Y:S02]  /*33e0*/  USHF.R.U32.HI UR20, URZ, 0x4, UR20 ;  /* 0x00000004ff147899 */ /* 0x000fe40008011614 */
[----:B------:R-:W-:Y:S02]  /*33f0*/  ULEA.HI UR6, UR6, UR8, URZ, 0x6 ;  /* 0x0000000806067291 */ /* 0x000fe4000f8f30ff */
[----:B------:R-:W-:Y:S02]  /*3400*/  ULOP3.LUT UR13, UR13, 0x3fff, URZ, 0xc0, !UPT ;  /* 0x00003fff0d0d7892 */ /* 0x000fe4000f8ec0ff */
[----:B------:R-:W-:Y:S01]  /*3410*/  USHF.R.S32.HI UR6, URZ, 0x6, UR6 ;  /* 0x00000006ff067899 */ /* 0x000fe20008011406 */
[----:B------:R-:W-:Y:S01]  /*3420*/  UMOV UR28, 0x0 ;  /* 0x00000000001c7882 */ /* 0x000fe20000000000 */
[----:B------:R-:W-:Y:S02]  /*3430*/  UMOV UR29, 0x8210010 ;  /* 0x08210010001d7882 */ /* 0x000fe40000000000 */
[----:B------:R-:W-:-:S02]  /*3440*/  UISETP.LT.AND UP0, UPT, UR6, 0x1, UPT ;  /* 0x000000010600788c */ /* 0x000fc4000bf01270 */
[----:B------:R-:W-:Y:S02]  /*3450*/  ULOP3.LUT UR20, UR20, 0x3fff, URZ, 0xc0, !UPT ;  /* 0x00003fff14147892 */ /* 0x000fe4000f8ec0ff */
[----:B------:R-:W-:Y:S02]  /*3460*/  ULOP3.LUT UR13, UR13, 0x10000, URZ, 0xfc, !UPT ;  /* 0x000100000d0d7892 */ /* 0x000fe4000f8efcff */
[----:B------:R-:W-:Y:S01]  /*3470*/  USEL UR19, UR6, 0x1, !UP0 ;  /* 0x0000000106137887 */ /* 0x000fe2000c000000 */
[----:B------:R-:W-:Y:S01]  /*3480*/  UMOV UR26, 0x0 ;  /* 0x00000000001a7882 */ /* 0x000fe20000000000 */
[----:B------:R-:W-:Y:S01]  /*3490*/  UMOV UR27, 0x8210010 ;  /* 0x08210010001b7882 */ /* 0x000fe20000000000 */
[----:B------:R-:W-:Y:S01]  /*34a0*/  UMOV UR24, 0x0 ;  /* 0x0000000000187882 */ /* 0x000fe20000000000 */
[----:B------:R-:W-:Y:S01]  /*34b0*/  UMOV UR25, 0x8210010 ;  /* 0x0821001000197882 */ /* 0x000fe20000000000 */
[----:B------:R-:W-:Y:S01]  /*34c0*/  UMOV UR22, 0x0 ;  /* 0x0000000000167882 */ /* 0x000fe20000000000 */
[----:B------:R-:W-:Y:S01]  /*34d0*/  UMOV UR23, 0x8210010 ;  /* 0x0821001000177882 */ /* 0x000fe20000000000 */
[----:B-1----:R-:W-:-:S02]  /*34e0*/  R2UR UR21, R2 ;  /* 0x00000000021572ca */ /* 0x002fc400000e0000 */
[----:B------:R-:W-:-:S13]  /*34f0*/  CS2R R2, SRZ ;  /* 0x0000000000027805 */ /* 0x000fda000001ff00 */
.L_x_74:
[C---:B------:R-:W-:Y:S02]  /*3500*/  LEA R0, R8.reuse, UR7, 0x3 ;  /* 0x0000000708007c11 */ /* 0x040fe4000f8e18ff */
[----:B------:R-:W-:Y:S02]  /*3510*/  SHF.L.U32 R5, R3, 0x1f, RZ ;  /* 0x0000001f03057819 */ /* 0x000fe400000006ff */
[----:B------:R-:W-:Y:S02]  /*3520*/  LEA R4, R8, UR7, 0x4 ;  /* 0x0000000708047c11 */ /* 0x000fe4000f8e20ff */
[----:B------:R-:W1:Y:S02]  /*3530*/  SYNCS.PHASECHK.TRANS64.TRYWAIT P0, [R0+URZ+0x90], R5 ;  /* 0x00009005000075a7 */ /* 0x000e6400080011ff */
[----:B-1-34-:R-:W-:Y:S05]  /*3540*/  @!P0 BRA `(.L_x_67) ;  /* 0x0000005400f48947 */ /* 0x01afea0003800000 */
.L_x_167:
[----:B-1----:R-:W1:Y:S01]  /*3550*/  LDS.128 R4, [R4+0x120] ;  /* 0x0001200004047984 */ /* 0x002e620000000c00 */
[----:B------:R-:W-:Y:S02]  /*3560*/  VIADD R0, R0, 0xa0 ;  /* 0x000000a000007836 */ /* 0x000fe40000000000 */
[----:B------:R-:W-:Y:S01]  /*3570*/  VIADD R8, R8, 0x1 ;  /* 0x0000000108087836 */ /* 0x000fe20000000000 */
[----:B------:R-:W-:Y:S01]  /*3580*/  @!PT LDS RZ, [RZ] ;  /* 0x00000000fffff984 */ /* 0x000fe20000000800 */
[----:B------:R-:W-:Y:S01]  /*3590*/  @!PT LDS RZ, [RZ] ;  /* 0x00000000fffff984 */ /* 0x000fe20000000800 */
[----:B------:R-:W-:Y:S01]  /*35a0*/  @!PT LDS RZ, [RZ] ;  /* 0x00000000fffff984 */ /* 0x000fe20000000800 */
[----:B------:R-:W-:Y:S01]  /*35b0*/  @!PT LDS RZ, [RZ] ;  /* 0x00000000fffff984 */ /* 0x000fe20000000800 */
[----:B------:R2:W-:Y:S06]  /*35c0*/  MEMBAR.ALL.CTA ;  /* 0x0000000000007992 */ /* 0x0005ec0000008000 */
[----:B--2---:R-:W2:Y:S01]  /*35d0*/  FENCE.VIEW.ASYNC.S ;  /* 0x00000000000073c6 */ /* 0x004ea20000000000 */
[----:B------:R-:W-:-:S04]  /*35e0*/  PRMT R0, RZ, 0x654, R0 ;  /* 0x00000654ff007816 */ /* 0x000fc80000000000 */
[----:B--2---:R2:W-:Y:S01]  /*35f0*/  SYNCS.ARRIVE.TRANS64.RED.A1T0 RZ, [R0+URZ], RZ ;  /* 0x000000ff00ff79a7 */ /* 0x0045e200081004ff */
[----:B-1----:R-:W-:Y:S01]  /*3600*/  LOP3.LUT P1, RZ, R6, 0x1, RZ, 0xc0, !PT ;  /* 0x0000000106ff7812 */ /* 0x002fe2000782c0ff */
[----:B--2---:R-:W-:-:S12]  /*3610*/  BRA.U UP2, `(.L_x_68) ;  /* 0x0000000502087547 */ /* 0x004fd8000b800000 */
[----:B------:R-:W1:Y:S01]  /*3620*/  LDCU UR8, c[0x0][0x38c] ;  /* 0x00007180ff0877ac */ /* 0x000e620008000800 */
[----:B------:R-:W-:Y:S02]  /*3630*/  PLOP3.LUT P2, PT, PT, PT, PT, 0x80, 0x8 ;  /* 0x000000000008781c */ /* 0x000fe40003f4f070 */
[----:B------:R-:W-:Y:S01]  /*3640*/  SHF.L.U32 R5, R9, 0x1f, RZ ;  /* 0x0000001f09057819 */ /* 0x000fe200000006ff */
[----:B------:R-:W-:Y:S02]  /*3650*/  ULEA UR9, UR18, UR7, 0x3 ;  /* 0x0000000712097291 */ /* 0x000fe4000f8e18ff */
[----:B------:R-:W-:Y:S02]  /*3660*/  ULEA UR10, UR18, UR21, 0x6 ;  /* 0x00000015120a7291 */ /* 0x000fe4000f8e30ff */
[----:B-1----:R-:W-:-:S06]  /*3670*/  UISETP.GE.AND UP0, UPT, UR8, 0x1, UPT ;  /* 0x000000010800788c */ /* 0x002fcc000bf06270 */
[----:B------:R-:W-:-:S05]  /*3680*/  PLOP3.LUT P0, PT, PT, PT, UP0, 0x80, 0x8 ;  /* 0x000000000008781c */ /* 0x000fca0003f0f008 */
[----:B------:R-:W-:-:S08]  /*3690*/  @UP0 ULEA UR8, UR17, UR7, 0x3 ;  /* 0x0000000711080291 */ /* 0x000fd0000f8e18ff */
[----:B------:R-:W-:-:S04]  /*36a0*/  @P0 SHF.L.U32 R0, R2, 0x1f, RZ ;  /* 0x0000001f02000819 */ /* 0x000fc800000006ff */
[----:B------:R1:W2:Y:S01]  /*36b0*/  @P0 SYNCS.PHASECHK.TRANS64.TRYWAIT P2, [UR8], R0 ;  /* 0x00000000ff0005a7 */ /* 0x0002a20008041108 */
[----:B------:R-:W3:Y:S02]  /*36c0*/  SYNCS.PHASECHK.TRANS64.TRYWAIT P0, [UR9+0xd0], R5 ;  /* 0x0000d005ff0075a7 */ /* 0x000ee40008001109 */
[----:B-123--:R-:W-:Y:S05]  /*36d0*/  @!P0 BRA `(.L_x_69) ;  /* 0x0000005400a48947 */ /* 0x00efea0003800000 */
.L_x_169:
[----:B------:R-:W-:Y:S01]  /*36e0*/  UMOV UR15, UR16 ;  /* 0x00000010000f7c82 */ /* 0x000fe20008000000 */
[----:B------:R-:W-:Y:S05]  /*36f0*/  BRA.U !UP0, `(.L_x_70) ;  /* 0x0000000108c07547 */ /* 0x000fea000b800000 */
[----:B------:R-:W-:Y:S02]  /*3700*/  UIADD3 UR15, UPT, UPT, UR19, UR16, URZ ;  /* 0x00000010130f7290 */ /* 0x000fe4000fffe0ff */
[----:B------:R-:W-:Y:S01]  /*3710*/  UPLOP3.LUT UP3, UPT, UPT, UPT, UPT, 0x40, 0x4 ;  /* 0x000000000004789c */ /* 0x000fe20003f6e870 */
[----:B------:R-:W-:Y:S01]  /*3720*/  UMOV UR14, UR6 ;  /* 0x00000006000e7c82 */ /* 0x000fe20008000000 */
[----:B------:R-:W-:-:S09]  /*3730*/  UMOV UR46, UR17 ;  /* 0x00000011002e7c82 */ /* 0x000fd20008000000 */
.L_x_73:
[----:B--2---:R-:W-:Y:S01]  /*3740*/  ULEA UR8, UR46, UR7, 0x3 ;  /* 0x000000072e087291 */ /* 0x004fe2000f8e18ff */
[----:B---3--:R-:W-:Y:S11]  /*3750*/  @P2 BRA `(.L_x_71) ;  /* 0x00000000000c2947 */ /* 0x008ff60003800000 */
[----:B-1----:R-:W-:Y:S04]  /*3760*/  SHF.L.U32 R5, R2, 0x1f, RZ ;  /* 0x0000001f02057819 */ /* 0x002fe800000006ff */
[----:B------:R-:W1:Y:S02]  /*3770*/  SYNCS.PHASECHK.TRANS64.TRYWAIT P0, [UR8], R5 ;  /* 0x00000005ff0075a7 */ /* 0x000e640008001108 */
[----:B-1----:R-:W-:Y:S05]  /*3780*/  @!P0 BRA `(.L_x_72) ;  /* 0x0000005400908947 */ /* 0x002fea0003800000 */
.L_x_71:
[----:B------:R-:W-:Y:S01]  /*3790*/  UISETP.NE.AND UP0, UPT, UR14, 0x1, UPT ;  /* 0x000000010e00788c */ /* 0x000fe2000bf05270 */
[----:B------:R-:W-:Y:S01]  /*37a0*/  PLOP3.LUT P2, PT, PT, PT, PT, 0x80, 0x8 ;  /* 0x000000000008781c */ /* 0x000fe20003f4f070 */
[----:B------:R-:W-:Y:S02]  /*37b0*/  UIADD3 UR17, UPT, UPT, UR46, 0x1, URZ ;  /* 0x000000012e117890 */ /* 0x000fe4000fffe0ff */
[----:B------:R-:W-:Y:S02]  /*37c0*/  ULEA UR32, UR46, UR20, 0x9 ;  /* 0x000000142e207291 */ /* 0x000fe4000f8e48ff */
[----:B------:R-:W-:Y:S01]  /*37d0*/  UISETP.NE.AND UP1, UPT, UR17, 0x4, UPT ;  /* 0x000000041100788c */ /* 0x000fe2000bf25270 */
[----:B------:R-:W-:Y:S01]  /*37e0*/  PLOP3.LUT P0, PT, PT, PT, UP0, 0x80, 0x8 ;  /* 0x000000000008781c */ /* 0x000fe20003f0f008 */
[----:B------:R-:W-:Y:S02]  /*37f0*/  UIADD3 UR44, UPT, UPT, UR32, 0x80, URZ ;  /* 0x00000080202c7890 */ /* 0x000fe4000fffe0ff */
[----:B------:R-:W-:Y:S02]  /*3800*/  USEL UR31, URZ, 0x1, UP1 ;  /* 0x00000001ff1f7887 */ /* 0x000fe40008800000 */
[----:B------:R-:W-:Y:S02]  /*3810*/  USEL UR17, UR17, URZ, UP1 ;  /* 0x000000ff11117287 */ /* 0x000fe40008800000 */
[----:B------:R-:W-:Y:S02]  /*3820*/  UIADD3 UR40, UPT, UPT, UR32, 0x100, URZ ;  /* 0x0000010020287890 */ /* 0x000fe4000fffe0ff */
[----:B------:R-:W-:Y:S01]  /*3830*/  @UP0 ULEA UR30, UR17, UR7, 0x3 ;  /* 0x00000007111e0291 */ /* 0x000fe2000f8e18ff */
[----:B------:R-:W-:Y:S01]  /*3840*/  LOP3.LUT R2, R2, UR31, RZ, 0x3c, !PT ;  /* 0x0000001f02027c12 */ /* 0x000fe2000f8e3cff */
[----:B------:R-:W-:Y:S02]  /*3850*/  UIADD3 UR36, UPT, UPT, UR32, 0x180, URZ ;  /* 0x0000018020247890 */ /* 0x000fe4000fffe0ff */
[----:B------:R-:W-:Y:S01]  /*3860*/  UIADD3 UR8, UPT, UPT, UR8, 0x20, URZ ;  /* 0x0000002008087890 */ /* 0x000fe2000fffe0ff */
[----:B-1----:R-:W-:Y:S01]  /*3870*/  @P0 SHF.L.U32 R0, R2, 0x1f, RZ ;  /* 0x0000001f02000819 */ /* 0x002fe200000006ff */
[----:B------:R-:W-:Y:S02]  /*3880*/  UIADD3 UR16, UPT, UPT, UR16, 0x1, URZ ;  /* 0x0000000110107890 */ /* 0x000fe4000fffe0ff */
[----:B------:R-:W-:Y:S01]  /*3890*/  UIADD3 UR14, UPT, UPT, UR14, -0x1, URZ ;  /* 0xffffffff0e0e7890 */ /* 0x000fe2000fffe0ff */
[----:B------:R2:W3:Y:S01]  /*38a0*/  @P0 SYNCS.PHASECHK.TRANS64.TRYWAIT P2, [UR30], R0 ;  /* 0x00000000ff0005a7 */ /* 0x0004e2000804111e */
[----:B------:R-:W-:Y:S02]  /*38b0*/  ULEA UR30, UR46, UR13, 0x9 ;  /* 0x0000000d2e1e7291 */ /* 0x000fe4000f8e48ff */
[----:B------:R-:W-:Y:S02]  /*38c0*/  UISETP.NE.AND UP0, UPT, UR16, UR15, UPT ;  /* 0x0000000f1000728c */ /* 0x000fe4000bf05270 */
[----:B------:R-:W-:Y:S02]  /*38d0*/  UIADD3 UR42, UPT, UPT, UR30, 0x2, URZ ;  /* 0x000000021e2a7890 */ /* 0x000fe4000fffe0ff */
[----:B------:R-:W-:Y:S02]  /*38e0*/  UIADD3 UR38, UPT, UPT, UR30, 0x4, URZ ;  /* 0x000000041e267890 */ /* 0x000fe4000fffe0ff */
[----:B------:R-:W-:Y:S01]  /*38f0*/  UIADD3 UR34, UPT, UPT, UR30, 0x6, URZ ;  /* 0x000000061e227890 */ /* 0x000fe2000fffe0ff */
[----:B------:R-:W-:Y:S01]  /*3900*/  UMOV UR33, 0x40004040 ;  /* 0x4000404000217882 */ /* 0x000fe20000000000 */
[----:B------:R-:W-:Y:S01]  /*3910*/  UMOV UR31, 0x40004040 ;  /* 0x40004040001f7882 */ /* 0x000fe20000000000 */
[----:B------:R-:W-:Y:S01]  /*3920*/  UMOV UR45, 0x40004040 ;  /* 0x40004040002d7882 */ /* 0x000fe20000000000 */
[----:B------:R2:W-:Y:S01]  /*3930*/  UTCHMMA.2CTA gdesc[UR30], gdesc[UR32], tmem[UR10], tmem[UR28], idesc[UR29], UP3 ;  /* 0x00ff1c201e0075ea */ /* 0x0005e20009a0000a */
[----:B------:R-:W-:Y:S01]  /*3940*/  UPLOP3.LUT UP3, UPT, UPT, UPT, UPT, 0x80, 0x8 ;  /* 0x000000000008789c */ /* 0x000fe20003f6f070 */
[----:B------:R-:W-:Y:S01]  /*3950*/  UMOV UR43, 0x40004040 ;  /* 0x40004040002b7882 */ /* 0x000fe20000000000 */
[----:B------:R-:W-:Y:S01]  /*3960*/  UMOV UR41, 0x40004040 ;  /* 0x4000404000297882 */ /* 0x000fe20000000000 */
[----:B------:R2:W-:Y:S01]  /*3970*/  UTCHMMA.2CTA gdesc[UR42], gdesc[UR44], tmem[UR10], tmem[UR26], idesc[UR27], UPT ;  /* 0x00ff1a2c2a0075ea */ /* 0x0005e2000ba0000a */
[----:B------:R-:W-:Y:S01]  /*3980*/  UMOV UR39, 0x40004040 ;  /* 0x4000404000277882 */ /* 0x000fe20000000000 */
[----:B------:R-:W-:Y:S01]  /*3990*/  UMOV UR37, 0x40004040 ;  /* 0x4000404000257882 */ /* 0x000fe20000000000 */
[----:B------:R-:W-:Y:S01]  /*39a0*/  UMOV UR35, 0x40004040 ;  /* 0x4000404000237882 */ /* 0x000fe20000000000 */
[----:B------:R2:W-:Y:S01]  /*39b0*/  UTCHMMA.2CTA gdesc[UR38], gdesc[UR40], tmem[UR10], tmem[UR24], idesc[UR25], UPT ;  /* 0x00ff1828260075ea */ /* 0x0005e2000ba0000a */
[----:B------:R2:W-:Y:S01]  /*39c0*/  UTCHMMA.2CTA gdesc[UR34], gdesc[UR36], tmem[UR10], tmem[UR22], idesc[UR23], UPT ;  /* 0x00ff1624220075ea */ /* 0x0005e2000ba0000a */
[----:B------:R2:W-:Y:S01]  /*39d0*/  UTCBAR.2CTA.MULTICAST [UR8], URZ, UR12 ;  /* 0x000000ff080073e9 */ /* 0x0005e2000820080c */
[----:B------:R-:W-:Y:S01]  /*39e0*/  UMOV UR46, UR17 ;  /* 0x00000011002e7c82 */ /* 0x000fe20008000000 */
[----:B------:R-:W-:Y:S05]  /*39f0*/  BRA.U UP0, `(.L_x_73) ;  /* 0xfffffffd00507547 */ /* 0x000fea000b83ffff */
.L_x_70:
[----:B------:R-:W-:Y:S01]  /*3a00*/  UIADD3 UR9, UPT, UPT, UR9, 0xb0, URZ ;  /* 0x000000b009097890 */ /* 0x000fe2000fffe0ff */
[----:B------:R-:W-:-:S08]  /*3a10*/  UMOV UR16, UR15 ;  /* 0x0000000f00107c82 */ /* 0x000fd00008000000 */
[----:B------:R4:W-:Y:S01]  /*3a20*/  UTCBAR.2CTA.MULTICAST [UR9], URZ, UR11 ;  /* 0x000000ff090073e9 */ /* 0x0009e2000820080b */
[----:B------:R-:W-:Y:S02]  /*3a30*/  NOP ;  /* 0x0000000000007918 */ /* 0x000fe40000000000 */
.L_x_68:
[----:B------:R-:W-:Y:S01]  /*3a40*/  UIADD3 UR18, UPT, UPT, UR18, 0x1, URZ ;  /* 0x0000000112127890 */ /* 0x000fe2000fffe0ff */
[----:B------:R-:W-:-:S03]  /*3a50*/  ISETP.NE.AND P0, PT, R8, 0x2, PT ;  /* 0x000000020800780c */ /* 0x000fc60003f05270 */
[----:B------:R-:W-:Y:S01]  /*3a60*/  UISETP.NE.AND UP0, UPT, UR18, 0x4, UPT ;  /* 0x000000041200788c */ /* 0x000fe2000bf05270 */
[----:B-12---:R-:W-:Y:S02]  /*3a70*/  SEL R0, RZ, 0x1, P0 ;  /* 0x00000001ff007807 */ /* 0x006fe40000000000 */
[----:B------:R-:W-:Y:S01]  /*3a80*/  SEL R8, R8, RZ, P0 ;  /* 0x000000ff08087207 */ /* 0x000fe20000000000 */
[----:B------:R-:W-:Y:S01]  /*3a90*/  USEL UR8, URZ, 0x1, UP0 ;  /* 0x00000001ff087887 */ /* 0x000fe20008000000 */
[----:B------:R-:W-:Y:S01]  /*3aa0*/  LOP3.LUT R3, R3, R0, RZ, 0x3c, !PT ;  /* 0x0000000003037212 */ /* 0x000fe200078e3cff */
[----:B------:R-:W-:-:S04]  /*3ab0*/  USEL UR18, UR18, URZ, UP0 ;  /* 0x000000ff12127287 */ /* 0x000fc80008000000 */
[----:B------:R-:W-:Y:S01]  /*3ac0*/  LOP3.LUT R9, R9, UR8, RZ, 0x3c, !PT ;  /* 0x0000000809097c12 */ /* 0x000fe2000f8e3cff */
[----:B------:R-:W-:Y:S07]  /*3ad0*/  @P1 BRA `(.L_x_74) ;  /* 0xfffffff800881947 */ /* 0x000fee000383ffff */
[----:B------:R-:W1:Y:S01]  /*3ae0*/  S2UR UR6, SR_CgaCtaId ;  /* 0x00000000000679c3 */ /* 0x000e620000008800 */
[----:B------:R-:W-:Y:S01]  /*3af0*/  ELECT P0, URZ, PT ;  /* 0x0000000000ff782f */ /* 0x000fe20003800000 */
[----:B------:R-:W-:Y:S01]  /*3b00*/  HFMA2 R0, -RZ, RZ, 0, 5.9604644775390625e-08 ;  /* 0x00000001ff007431 */ /* 0x000fe200000001ff */
[----:B------:R-:W-:-:S05]  /*3b10*/  UMOV UR8, 0x40 ;  /* 0x0000004000087882 */ /* 0x000fca0000000000 */
[----:B------:R-:W-:Y:S01]  /*3b20*/  UVIRTCOUNT.DEALLOC.SMPOOL 0x80 ;  /* 0x000000800000784c */ /* 0x000fe20000000000 */
[----:B------:R-:W-:Y:S02]  /*3b30*/  UISETP.NE.AND UP0, UPT, UR5, URZ, UPT ;  /* 0x000000ff0500728c */ /* 0x000fe4000bf05270 */
[----:B-1----:R-:W-:-:S09]  /*3b40*/  ULEA UR6, UR6, UR8, 0x18 ;  /* 0x0000000806067291 */ /* 0x002fd2000f8ec0ff */
[----:B------:R1:W-:Y:S01]  /*3b50*/  @P0 STS.U8 [UR6+0x1c], R0 ;  /* 0x00001c00ff000988 */ /* 0x0003e20008000006 */
[----:B------:R-:W-:Y:S05]  /*3b60*/  BRA.U UP0, `(.L_x_75) ;  /* 0x0000000100a07547 */ /* 0x000fea000b800000 */
[----:B------:R-:W-:Y:S01]  /*3b70*/  UIADD3 UR5, UPT, UPT, UR7, 0xd0, URZ ;  /* 0x000000d007057890 */ /* 0x000fe2000fffe0ff */
[----:B------:R-:W-:-:S03]  /*3b80*/  SHF.L.U32 R3, R9, 0x1f, RZ ;  /* 0x0000001f09037819 */ /* 0x000fc600000006ff */
[----:B------:R-:W-:-:S09]  /*3b90*/  ULEA UR8, UR18, UR5, 0x3 ;  /* 0x0000000512087291 */ /* 0x000fd2000f8e18ff */
[----:B------:R-:W2:Y:S02]  /*3ba0*/  SYNCS.PHASECHK.TRANS64.TRYWAIT P0, [UR8], R3 ;  /* 0x00000003ff0075a7 */ /* 0x000ea40008001108 */
[----:B--2---:R-:W-:Y:S05]  /*3bb0*/  @!P0 BRA `(.L_x_76) ;  /* 0x00000050009c8947 */ /* 0x004fea0003800000 */
.L_x_172:
[----:B----4-:R-:W-:-:S04]  /*3bc0*/  UIADD3 UR9, UPT, UPT, UR18, 0x1, URZ ;  /* 0x0000000112097890 */ /* 0x010fc8000fffe0ff */
        /* <DEDUP_REMOVED lines=8> */
.L_x_174:
        /* <DEDUP_REMOVED lines=9> */
.L_x_176:
[----:B------:R-:W-:-:S04]  /*3ce0*/  UIADD3 UR9, UPT, UPT, UR9, 0x1, URZ ;  /* 0x0000000109097890 */ /* 0x000fc8000fffe0ff */
[----:B------:R-:W-:-:S04]  /*3cf0*/  UISETP.NE.AND UP1, UPT, UR9, 0x4, UPT ;  /* 0x000000040900788c */ /* 0x000fc8000bf25270 */
[----:B------:R-:W-:Y:S02]  /*3d00*/  USEL UR8, URZ, 0x1, UP1 ;  /* 0x00000001ff087887 */ /* 0x000fe40008800000 */
[----:B------:R-:W-:-:S04]  /*3d10*/  USEL UR9, UR9, URZ, UP1 ;  /* 0x000000ff09097287 */ /* 0x000fc80008800000 */
[----:B------:R-:W-:Y:S01]  /*3d20*/  ULEA UR9, UR9, UR5, 0x3 ;  /* 0x0000000509097291 */ /* 0x000fe2000f8e18ff */
[----:B-1----:R-:W-:-:S04]  /*3d30*/  LOP3.LUT R3, R2, UR8, RZ, 0x3c, !PT ;  /* 0x0000000802037c12 */ /* 0x002fc8000f8e3cff */
[----:B------:R-:W-:Y:S01]  /*3d40*/  SHF.L.U32 R3, R3, 0x1f, RZ ;  /* 0x0000001f03037819 */ /* 0x000fe200000006ff */
[----:B------:R-:W-:-:S04]  /*3d50*/  IMAD.U32 R0, RZ, RZ, UR9 ;  /* 0x00000009ff007e24 */ /* 0x000fc8000f8e00ff */
[----:B------:R1:W2:Y:S03]  /*3d60*/  SYNCS.PHASECHK.TRANS64.TRYWAIT P0, [R0+URZ], R3 ;  /* 0x00000003000075a7 */ /* 0x0002a600080011ff */
[----:B--2---:R-:W-:Y:S05]  /*3d70*/  @!P0 NANOSLEEP.SYNCS 0x989680 ;  /* 0x009896800000895d */ /* 0x004fea0003900000 */
[----:B------:R-:W2:Y:S02]  /*3d80*/  @!P0 SYNCS.PHASECHK.TRANS64 P0, [R0+URZ], R3 ;  /* 0x00000003000085a7 */ /* 0x000ea400080010ff */
[----:B--2---:R-:W-:Y:S05]  /*3d90*/  @P0 BRA `(.L_x_79) ;  /* 0x0000000000200947 */ /* 0x004fea0003800000 */
.L_x_80:
[----:B--2---:R2:W4:Y:S02]  /*3da0*/  SYNCS.PHASECHK.TRANS64.TRYWAIT P0, [R0+URZ], R3 ;  /* 0x00000003000075a7 */ /* 0x00452400080011ff */
[----:B----4-:R-:W-:Y:S05]  /*3db0*/  @!P0 NANOSLEEP.SYNCS 0x989680 ;  /* 0x009896800000895d */ /* 0x010fea0003900000 */
[----:B------:R-:W4:Y:S02]  /*3dc0*/  @!P0 SYNCS.PHASECHK.TRANS64 P0, [R0+URZ], R3 ;  /* 0x00000003000085a7 */ /* 0x000f2400080010ff */
[----:B----4-:R-:W-:Y:S05]  /*3dd0*/  @!P0 BRA `(.L_x_80) ;  /* 0xfffffffc00f08947 */ /* 0x010fea000383ffff */
[----:B------:R-:W-:Y:S05]  /*3de0*/  BRA `(.L_x_79) ;  /* 0x00000000000c7947 */ /* 0x000fea0003800000 */
.L_x_75:
[----:B------:R-:W-:-:S04]  /*3df0*/  UIADD3 UR5, UPT, UPT, UR7, 0x110, URZ ;  /* 0x0000011007057890 */ /* 0x000fc8000fffe0ff */
[----:B------:R-:W-:-:S09]  /*3e00*/  UPRMT UR5, UR4, 0x654, UR5 ;  /* 0x0000065404057896 */ /* 0x000fd20008000005 */
[----:B------:R-:W-:Y:S03]  /*3e10*/  SYNCS.ARRIVE.TRANS64.RED.A1T0 RZ, [UR5], RZ ;  /* 0x000000ffffff79a7 */ /* 0x000fe60008100405 */
.L_x_79:
[----:B-12---:R-:W-:Y:S01]  /*3e20*/  SHF.L.U32 R3, RZ, 0x1f, RZ ;  /* 0x0000001fff037819 */ /* 0x006fe200000006ff */
[----:B------:R-:W-:Y:S01]  /*3e30*/  UIADD3 UR5, UPT, UPT, UR7, 0x110, URZ ;  /* 0x0000011007057890 */ /* 0x000fe2000fffe0ff */
[----:B------:R-:W-:Y:S02]  /*3e40*/  PLOP3.LUT P0, PT, PT, PT, UP0, 0x80, 0x8 ;  /* 0x000000000008781c */ /* 0x000fe40003f0f008 */
[----:B------:R-:W1:Y:S02]  /*3e50*/  SYNCS.PHASECHK.TRANS64.TRYWAIT P1, [UR7+0x110], R3 ;  /* 0x00011003ff0075a7 */ /* 0x000e640008021107 */
[----:B-1----:R-:W-:Y:S09]  /*3e60*/  @!P1 BRA `(.L_x_81) ;  /* 0x0000005000389947 */ /* 0x002ff20003800000 */
.L_x_178:
[----:B------:R-:W-:Y:S01]  /*3e70*/  @!UP0 UPRMT UR5, UR4, 0x654, UR5 ;  /* 0x0000065404058896 */ /* 0x000fe20008000005 */
[----:B------:R-:W-:Y:S02]  /*3e80*/  UMOV UR8, 0xffff ;  /* 0x0000ffff00087882 */ /* 0x000fe40000000000 */
[----:B------:R-:W-:-:S06]  /*3e90*/  UMOV UR4, 0x1 ;  /* 0x0000000100047882 */ /* 0x000fcc0000000000 */
[----:B------:R-:W-:Y:S01]  /*3ea0*/  @!P0 SYNCS.ARRIVE.TRANS64.RED.A1T0 RZ, [UR5], RZ ;  /* 0x000000ffffff89a7 */ /* 0x000fe20008100405 */
[----:B------:R-:W-:Y:S01]  /*3eb0*/  NOP ;  /* 0x0000000000007918 */ /* 0x000fe20000000000 */
[----:B-1----:R-:W1:Y:S01]  /*3ec0*/  LDS R0, [UR6+0x14] ;  /* 0x00001406ff007984 */ /* 0x002e620008000800 */
[----:B------:R-:W-:-:S04]  /*3ed0*/  ULOP3.LUT UR5, UR21, 0xffff, URZ, 0xc0, !UPT ;  /* 0x0000ffff15057892 */ /* 0x000fc8000f8ec0ff */
[----:B------:R-:W-:-:S04]  /*3ee0*/  USHF.R.U32.HI UR5, URZ, 0x5, UR5 ;  /* 0x00000005ff057899 */ /* 0x000fc80008011605 */
[----:B------:R-:W-:Y:S02]  /*3ef0*/  USHF.L.U32 UR8, UR8, UR5, URZ ;  /* 0x0000000508087299 */ /* 0x000fe400080006ff */
[----:B------:R-:W-:-:S04]  /*3f00*/  USHF.L.U32 UR4, UR4, UR5, URZ ;  /* 0x0000000504047299 */ /* 0x000fc800080006ff */
[----:B-1----:R-:W-:-:S04]  /*3f10*/  LOP3.LUT R0, R0, UR8, RZ, 0xc0, !PT ;  /* 0x0000000800007c12 */ /* 0x002fc8000f8ec0ff */
[----:B------:R-:W-:-:S13]  /*3f20*/  ISETP.NE.AND P0, PT, R0, UR8, PT ;  /* 0x0000000800007c0c */ /* 0x000fda000bf05270 */
[----:B------:R-:W-:Y:S05]  /*3f30*/  @P0 BRA `(.L_x_82) ;  /* 0x0000000000580947 */ /* 0x000fea0003800000 */
[----:B------:R-:W1:Y:S02]  /*3f40*/  LDS R0, [UR6+0x18] ;  /* 0x00001806ff007984 */ /* 0x000e640008000800 */
[----:B-1----:R-:W-:-:S04]  /*3f50*/  LOP3.LUT R0, R0, UR4, RZ, 0xc0, !PT ;  /* 0x0000000400007c12 */ /* 0x002fc8000f8ec0ff */
[----:B------:R-:W-:-:S13]  /*3f60*/  ISETP.NE.AND P0, PT, R0, UR4, PT ;  /* 0x0000000400007c0c */ /* 0x000fda000bf05270 */
[----:B------:R-:W-:Y:S05]  /*3f70*/  @P0 BRA `(.L_x_83) ;  /* 0x00000000003c0947 */ /* 0x000fea0003800000 */
[----:B------:R-:W1:Y:S01]  /*3f80*/  S2R R2, SR_LANEID ;  /* 0x0000000000027919 */ /* 0x000e620000000000 */
[----:B------:R-:W-:Y:S01]  /*3f90*/  ULOP3.LUT UR8, URZ, UR8, URZ, 0x33, !UPT ;  /* 0x00000008ff087292 */ /* 0x000fe2000f8e33ff */
[----:B------:R-:W-:Y:S01]  /*3fa0*/  LOP3.LUT R4, RZ, UR4, RZ, 0x33, !PT ;  /* 0x00000004ff047c12 */ /* 0x000fe2000f8e33ff */
[----:B------:R-:W-:Y:S02]  /*3fb0*/  VOTEU.ANY UR7, UPT, PT ;  /* 0x0000000000077886 */ /* 0x000fe400038e0100 */
[----:B------:R-:W-:Y:S01]  /*3fc0*/  UFLO.U32 UR7, UR7 ;  /* 0x00000007000772bd */ /* 0x000fe200080e0000 */
[----:B------:R-:W2:Y:S01]  /*3fd0*/  REDUX UR4, R4 ;  /* 0x00000000040473c4 */ /* 0x000ea20000000000 */
[----:B------:R-:W-:-:S06]  /*3fe0*/  IMAD.U32 R0, RZ, RZ, UR8 ;  /* 0x00000008ff007e24 */ /* 0x000fcc000f8e00ff */
[----:B------:R1:W-:Y:S01]  /*3ff0*/  UTCATOMSWS.AND URZ, UR8 ;  /* 0x0000000800ff79e3 */ /* 0x0003e20008000000 */
[----:B------:R-:W3:Y:S01]  /*4000*/  REDUX UR5, R0 ;  /* 0x00000000000573c4 */ /* 0x000ee20000000000 */
[----:B-1----:R-:W-:Y:S01]  /*4010*/  ISETP.EQ.U32.AND P0, PT, R2, UR7, PT ;  /* 0x0000000702007c0c */ /* 0x002fe2000bf02070 */
[----:B--2---:R-:W-:Y:S01]  /*4020*/  IMAD.U32 R2, RZ, RZ, UR4 ;  /* 0x00000004ff027e24 */ /* 0x004fe2000f8e00ff */
[----:B---3--:R-:W-:-:S11]  /*4030*/  MOV R3, UR5 ;  /* 0x0000000500037c02 */ /* 0x008fd60008000f00 */
[----:B------:R1:W-:Y:S04]  /*4040*/  @P0 ATOMS.AND RZ, [UR6+0x14], R3 ;  /* 0x00001403ffff098c */ /* 0x0003e8000a800006 */
[----:B------:R1:W-:Y:S01]  /*4050*/  @P0 ATOMS.AND RZ, [UR6+0x18], R2 ;  /* 0x00001802ffff098c */ /* 0x0003e2000a800006 */
[----:B------:R-:W-:Y:S05]  /*4060*/  BRA `(.L_x_84) ;  /* 0x0000000000147947 */ /* 0x000fea0003800000 */
.L_x_83:
[----:B------:R-:W-:Y:S02]  /*4070*/  MOV R2, 0x4090 ;  /* 0x0000409000027802 */ /* 0x000fe40000000f00 */
[----:B---345:R-:W-:Y:S05]  /*4080*/  CALL.REL.NOINC `($__internal_0_$__cuda_sm10x_tcgen05_guardrail_trap_col_being_dealloced_not_returned_by_alloc) ;  /* 0x0000005400187944 */ /* 0x038fea0003c00000 */
[----:B------:R-:W-:Y:S05]  /*4090*/  BRA `(.L_x_84) ;  /* 0x0000000000087947 */ /* 0x000fea0003800000 */
.L_x_82:
[----:B------:R-:W-:Y:S02]  /*40a0*/  MOV R2, 0x40c0 ;  /* 0x000040c000027802 */ /* 0x000fe40000000f00 */
[----:B---345:R-:W-:Y:S05]  /*40b0*/  CALL.REL.NOINC `($__internal_2_$__cuda_sm10x_tcgen05_guardrail_trap_unallocated_columns_being_dealloced) ;  /* 0x0000005400247944 */ /* 0x038fea0003c00000 */
.L_x_84:
[----:B------:R-:W-:Y:S01]  /*40c0*/  NOP ;  /* 0x0000000000007918 */ /* 0x000fe20000000000 */
[----:B----4-:R-:W-:Y:S05]  /*40d0*/  EXIT ;  /* 0x000000000000794d */ /* 0x010fea0003800000 */
.L_x_55:
[----:B------:R-:W-:-:S09]  /*40e0*/  UISETP.NE.OR UP5, UPT, UR10, 0x3, !UP5 ;  /* 0x000000030a00788c */ /* 0x000fd2000efa5670 */
[----:B------:R-:W-:Y:S05]  /*40f0*/  BRA.U UP5, `(.L_x_85) ;  /* 0x0000001105787547 */ /* 0x000fea000b800000 */
[----:B------:R-:W1:Y:S01]  /*4100*/  LDC R0, c[0x0][0xb30] ;  /* 0x0002cc00ff007b82 */ /* 0x000e620000000800 */
[----:B------:R-:W2:Y:S01]  /*4110*/  LDCU.64 UR8, c[0x0][0x888] ;  /* 0x00011100ff0877ac */ /* 0x000ea20008000a00 */
[----:B------:R-:W-:Y:S02]  /*4120*/  HFMA2 R25, -RZ, RZ, 0, 0 ;  /* 0x00000000ff197431 */ /* 0x000fe400000001ff */
[----:B-----5:R-:W-:Y:S01]  /*4130*/  IMAD.MOV.U32 R32, RZ, RZ, 0x1 ;  /* 0x00000001ff207424 */ /* 0x020fe200078e00ff */
[----:B------:R-:W-:Y:S01]  /*4140*/  MOV R23, 0x1000 ;  /* 0x0000100000177802 */ /* 0x000fe20000000f00 */
[----:B------:R-:W3:Y:S01]  /*4150*/  LDCU.64 UR4, c[0x0][0x890] ;  /* 0x00011200ff0477ac */ /* 0x000ee20008000a00 */
[----:B------:R-:W-:Y:S01]  /*4160*/  IMAD.MOV.U32 R27, RZ, RZ, RZ ;  /* 0x000000ffff1b7224 */ /* 0x000fe200078e00ff */
[----:B------:R-:W4:Y:S01]  /*4170*/  LDC R19, c[0x0][0x370] ;  /* 0x0000dc00ff137b82 */ /* 0x000f220000000800 */
[----:B------:R-:W-:Y:S01]  /*4180*/  UMOV UR7, 0x400 ;  /* 0x0000040000077882 */ /* 0x000fe20000000000 */
[----:B------:R-:W-:-:S02]  /*4190*/  UPLOP3.LUT UP1, UPT, UPT, UPT, UPT, 0x40, 0x4 ;  /* 0x000000000004789c */ /* 0x000fc40003f2e870 */
[----:B------:R-:W-:-:S04]  /*41a0*/  ULEA UR7, UR37, UR7, 0x18 ;  /* 0x0000000725077291 */ /* 0x000fc8000f8ec0ff */
[----:B------:R-:W4:Y:S01]  /*41b0*/  LDC R2, c[0x0][0xb0c] ;  /* 0x0002c300ff027b82 */ /* 0x000f220000000800 */
[----:B------:R-:W-:Y:S02]  /*41c0*/  UIADD3 UR13, UPT, UPT, UR7, 0x58, URZ ;  /* 0x00000058070d7890 */ /* 0x000fe4000fffe0ff */
[----:B--2---:R-:W-:Y:S02]  /*41d0*/  UISETP.NE.U32.AND UP3, UPT, UR8, URZ, UPT ;  /* 0x000000ff0800728c */ /* 0x004fe4000bf65070 */
[----:B------:R-:W-:Y:S02]  /*41e0*/  UIADD3 UR41, UPT, UPT, UR7, 0x40, URZ ;  /* 0x0000004007297890 */ /* 0x000fe4000fffe0ff */
[----:B---3--:R-:W-:Y:S01]  /*41f0*/  UISETP.NE.U32.AND UP4, UPT, UR4, URZ, UPT ;  /* 0x000000ff0400728c */ /* 0x008fe2000bf85070 */
[----:B------:R-:W2:Y:S01]  /*4200*/  LDC R18, c[0x0][0xb20] ;  /* 0x0002c800ff127b82 */ /* 0x000ea20000000800 */
[----:B-1----:R-:W-:Y:S01]  /*4210*/  ISETP.NE.AND P1, PT, R0, 0x1, PT ;  /* 0x000000010000780c */ /* 0x002fe20003f25270 */
[----:B------:R-:W-:-:S02]  /*4220*/  UISETP.NE.AND.EX UP3, UPT, UR9, URZ, UPT, UP3 ;  /* 0x000000ff0900728c */ /* 0x000fc4000bf65330 */
[----:B------:R-:W-:Y:S02]  /*4230*/  UIADD3 UR33, UPT, UPT, UR7, 0x48, URZ ;  /* 0x0000004807217890 */ /* 0x000fe4000fffe0ff */
[----:B------:R-:W-:Y:S02]  /*4240*/  UIADD3 UR25, UPT, UPT, UR7, 0x50, URZ ;  /* 0x0000005007197890 */ /* 0x000fe4000fffe0ff */
[----:B------:R-:W1:Y:S01]  /*4250*/  LDC.64 R36, c[0x0][0x348] ;  /* 0x0000d200ff247b82 */ /* 0x000e620000000a00 */
[----:B------:R-:W-:Y:S02]  /*4260*/  UPRMT UR13, UR37, 0x654, UR13 ;  /* 0x00000654250d7896 */ /* 0x000fe4000800000d */
[----:B------:R-:W-:-:S05]  /*4270*/  UISETP.NE.AND.EX UP4, UPT, UR5, URZ, UPT, UP4 ;  /* 0x000000ff0500728c */ /* 0x000fca000bf85340 */
[----:B------:R-:W3:Y:S08]  /*4280*/  LDC.64 R16, c[0x0][0xb10] ;  /* 0x0002c400ff107b82 */ /* 0x000ef00000000a00 */
[----:B------:R-:W1:Y:S08]  /*4290*/  LDC.64 R6, c[0x0][0xb18] ;  /* 0x0002c600ff067b82 */ /* 0x000e700000000a00 */
[----:B------:R-:W1:Y:S08]  /*42a0*/  LDC.64 R4, c[0x0][0xb28] ;  /* 0x0002ca00ff047b82 */ /* 0x000e700000000a00 */
[----:B--2-4-:R-:W1:Y:S02]  /*42b0*/  LDC R22, c[0x0][0x374] ;  /* 0x0000dd00ff167b82 */ /* 0x014e640000000800 */
.L_x_96:
[----:B------:R-:W-:Y:S02]  /*42c0*/  LEA R0, R27, UR7, 0x3 ;  /* 0x000000071b007c11 */ /* 0x000fe4000f8e18ff */
[----:B------:R-:W-:Y:S02]  /*42d0*/  SHF.L.U32 R3, R25, 0x1f, RZ ;  /* 0x0000001f19037819 */ /* 0x000fe400000006ff */
[----:B------:R-:W-:Y:S02]  /*42e0*/  LEA R28, R27, UR7, 0x4 ;  /* 0x000000071b1c7c11 */ /* 0x000fe4000f8e20ff */
[----:B--2---:R-:W2:Y:S02]  /*42f0*/  SYNCS.PHASECHK.TRANS64.TRYWAIT P0, [R0+URZ+0x90], R3 ;  /* 0x00009003000075a7 */ /* 0x004ea400080011ff */
[----:B--2---:R-:W-:Y:S05]  /*4300*/  @!P0 BRA `(.L_x_86) ;  /* 0x0000004c00288947 */ /* 0x004fea0003800000 */
.L_x_179:
[----:B------:R-:W-:Y:S01]  /*4310*/  ISETP.GE.AND P0, PT, R26, 0x1, PT ;  /* 0x000000011a00780c */ /* 0x000fe20003f06270 */
[----:B------:R-:W4:Y:S01]  /*4320*/  LDS.128 R28, [R28+0x120] ;  /* 0x000120001c1c7984 */ /* 0x000f220000000c00 */
[----:B--2---:R-:W-:Y:S01]  /*4330*/  VIADD R0, R0, 0xa0 ;  /* 0x000000a000007836 */ /* 0x004fe20000000000 */
[----:B------:R-:W-:Y:S01]  /*4340*/  @!PT LDS RZ, [RZ] ;  /* 0x00000000fffff984 */ /* 0x000fe20000000800 */
[----:B------:R-:W-:Y:S01]  /*4350*/  @!PT LDS RZ, [RZ] ;  /* 0x00000000fffff984 */ /* 0x000fe20000000800 */
[----:B------:R-:W-:Y:S01]  /*4360*/  @!PT LDS RZ, [RZ] ;  /* 0x00000000fffff984 */ /* 0x000fe20000000800 */
[----:B------:R-:W-:Y:S01]  /*4370*/  @!PT LDS RZ, [RZ] ;  /* 0x00000000fffff984 */ /* 0x000fe20000000800 */
[----:B------:R2:W-:Y:S06]  /*4380*/  MEMBAR.ALL.CTA ;  /* 0x0000000000007992 */ /* 0x0005ec0000008000 */
[----:B--2---:R-:W2:Y:S01]  /*4390*/  FENCE.VIEW.ASYNC.S ;  /* 0x00000000000073c6 */ /* 0x004ea20000000000 */
[----:B------:R-:W-:Y:S04]  /*43a0*/  PRMT R0, RZ, 0x654, R0 ;  /* 0x00000654ff007816 */ /* 0x000fe80000000000 */
[----:B--2---:R2:W-:Y:S01]  /*43b0*/  SYNCS.ARRIVE.TRANS64.RED.A1T0 RZ, [R0+URZ], RZ ;  /* 0x000000ff00ff79a7 */ /* 0x0045e200081004ff */
[----:B----4-:R-:W-:Y:S11]  /*43c0*/  LOP3.LUT P3, RZ, R30, 0x1, RZ, 0xc0, !PT ;  /* 0x000000011eff7812 */ /* 0x010ff6000786c0ff */
[----:B------:R-:W-:Y:S02]  /*43d0*/  @!UPT UIADD3 URZ, UPT, UPT, URZ, URZ, URZ ;  /* 0x000000fffffff290 */ /* 0x000fe4000fffe0ff */
[----:B------:R-:W-:Y:S02]  /*43e0*/  @P3 MOV R13, R28 ;  /* 0x0000001c000d3202 */ /* 0x000fe40000000f00 */
[----:B------:R-:W-:Y:S01]  /*43f0*/  @P3 LOP3.LUT R8, R29, 0xffff, RZ, 0xc0, !PT ;  /* 0x0000ffff1d083812 */ /* 0x000fe200078ec0ff */
[----:B--2---:R-:W-:Y:S06]  /*4400*/  @!P0 BRA `(.L_x_87) ;  /* 0x0000000000a48947 */ /* 0x004fec0003800000 */
[----:B-1----:R-:W-:Y:S01]  /*4410*/  IMAD.HI.U32 R33, R22, R7, RZ ;  /* 0x0000000716217227 */ /* 0x002fe200078e00ff */
[----:B------:R-:W-:Y:S02]  /*4420*/  ISETP.NE.AND P0, PT, R6, 0x1, PT ;  /* 0x000000010600780c */ /* 0x000fe40003f05270 */
[----:B------:R-:W-:Y:S01]  /*4430*/  ISETP.NE.AND P2, PT, R26, 0x1, PT ;  /* 0x000000011a00780c */ /* 0x000fe20003f45270 */
[----:B---3--:R-:W-:Y:S01]  /*4440*/  IMAD.HI.U32 R34, R19, R16, RZ ;  /* 0x0000001013227227 */ /* 0x008fe200078e00ff */
[----:B------:R-:W-:Y:S02]  /*4450*/  SHF.R.U32.HI R33, RZ, R18, R33 ;  /* 0x00000012ff217219 */ /* 0x000fe40000011621 */
[----:B------:R-:W-:Y:S01]  /*4460*/  ISETP.NE.AND P4, PT, R2, 0x1, PT ;  /* 0x000000010200780c */ /* 0x000fe20003f85270 */
[----:B------:R-:W-:Y:S01]  /*4470*/  IMAD.HI.U32 R38, R13, R16, RZ ;  /* 0x000000100d267227 */ /* 0x000fe200078e00ff */
[----:B------:R-:W-:Y:S02]  /*4480*/  SHF.R.U32.HI R34, RZ, R17, R34 ;  /* 0x00000011ff227219 */ /* 0x000fe40000011622 */
[----:B------:R-:W-:Y:S01]  /*4490*/  SEL R3, R22, R33, !P0 ;  /* 0x0000002116037207 */ /* 0x000fe20004000000 */
[C---:B------:R-:W-:Y:S01]  /*44a0*/  IMAD.HI.U32 R33, R8.reuse, R7, RZ ;  /* 0x0000000708217227 */ /* 0x040fe200078e00ff */
[----:B------:R-:W-:Y:S02]  /*44b0*/  SEL R11, R19, R34, !P4 ;  /* 0x00000022130b7207 */ /* 0x000fe40006000000 */
[----:B------:R-:W-:Y:S01]  /*44c0*/  SHF.R.U32.HI R38, RZ, R17, R38 ;  /* 0x00000011ff267219 */ /* 0x000fe20000011626 */
[----:B------:R-:W-:Y:S01]  /*44d0*/  IMAD.HI.U32 R40, R3, R4, RZ ;  /* 0x0000000403287227 */ /* 0x000fe200078e00ff */
[----:B------:R-:W-:Y:S03]  /*44e0*/  SHF.R.U32.HI R33, RZ, R18, R33 ;  /* 0x00000012ff217219 */ /* 0x000fe60000011621 */
[----:B------:R-:W-:Y:S01]  /*44f0*/  IMAD.HI.U32 R34, R11, R4, RZ ;  /* 0x000000040b227227 */ /* 0x000fe200078e00ff */
[----:B------:R-:W-:Y:S02]  /*4500*/  @P2 SHF.R.U32.HI R3, RZ, R5, R40 ;  /* 0x00000005ff032219 */ /* 0x000fe40000011628 */
[----:B------:R-:W-:Y:S02]  /*4510*/  SEL R9, R8, R33, !P0 ;  /* 0x0000002108097207 */ /* 0x000fe40004000000 */
[----:B------:R-:W-:Y:S01]  /*4520*/  @P2 SHF.R.U32.HI R11, RZ, R5, R34 ;  /* 0x00000005ff0b2219 */ /* 0x000fe20000011622 */
[C---:B------:R-:W-:Y:S01]  /*4530*/  IMAD R10, R26.reuse, R3, RZ ;  /* 0x000000031a0a7224 */ /* 0x040fe200078e02ff */
[----:B------:R-:W-:Y:S01]  /*4540*/  SEL R3, R13, R38, !P4 ;  /* 0x000000260d037207 */ /* 0x000fe20006000000 */
[C---:B------:R-:W-:Y:S03]  /*4550*/  IMAD.HI.U32 R14, R9.reuse, R4, RZ ;  /* 0x00000004090e7227 */ /* 0x040fe600078e00ff */
[----:B------:R-:W-:Y:S01]  /*4560*/  ISETP.GE.AND P0, PT, R9, R10, PT ;  /* 0x0000000a0900720c */ /* 0x000fe20003f06270 */
[C---:B------:R-:W-:Y:S01]  /*4570*/  IMAD R12, R26.reuse, R11, RZ ;  /* 0x0000000b1a0c7224 */ /* 0x040fe200078e02ff */
[-C--:B------:R-:W-:Y:S04]  /*4580*/  SHF.R.U32.HI R14, RZ, R5.reuse, R14 ;  /* 0x00000005ff0e7219 */ /* 0x080fe8000001160e */
[----:B------:R-:W-:Y:S02]  /*4590*/  ISETP.GE.OR P0, PT, R3, R12, P0 ;  /* 0x0000000c0300720c */ /* 0x000fe40000706670 */
[----:B------:R-:W-:Y:S05]  /*45a0*/  SEL R15, R9, R14, !P2 ;  /* 0x0000000e090f7207 */ /* 0x000fea0005000000 */
[----:B------:R-:W-:Y:S04]  /*45b0*/  IMAD.MOV R14, RZ, RZ, -R15 ;  /* 0x000000ffff0e7224 */ /* 0x000fe800078e0a0f */
[----:B------:R-:W-:Y:S02]  /*45c0*/  IMAD R14, R26, R14, R9 ;  /* 0x0000000e1a0e7224 */ /* 0x000fe400078e0209 */
[C---:B------:R-:W-:Y:S05]  /*45d0*/  @!P0 IMAD.HI.U32 R10, R3.reuse, R4, RZ ;  /* 0x00000004030a8227 */ /* 0x040fea00078e00ff */
[----:B------:R-:W-:Y:S04]  /*45e0*/  @!P0 SHF.R.U32.HI R10, RZ, R5, R10 ;  /* 0x00000005ff0a8219 */ /* 0x000fe8000001160a */
[----:B------:R-:W-:Y:S01]  /*45f0*/  @!P0 SEL R0, R3, R10, !P2 ;  /* 0x0000000a03008207 */ /* 0x000fe20005000000 */
[----:B------:R-:W-:Y:S03]  /*4600*/  IMAD.MOV R10, RZ, RZ, -R3 ;  /* 0x000000ffff0a7224 */ /* 0x000fe600078e0a03 */
[----:B------:R-:W-:Y:S01]  /*4610*/  @!P0 IADD3 R15, PT, PT, R15, -R0, RZ ;  /* 0x800000000f0f8210 */ /* 0x000fe20007ffe0ff */
[----:B------:R-:W-:Y:S01]  /*4620*/  @!P0 IMAD R0, R11, R14, R0 ;  /* 0x0000000e0b008224 */ /* 0x000fe200078e0200 */
[----:B------:R-:W-:Y:S01]  /*4630*/  IADD3 R11, PT, PT, -R9, RZ, RZ ;  /* 0x000000ff090b7210 */ /* 0x000fe20007ffe1ff */
[----:B------:R-:W-:Y:S02]  /*4640*/  IMAD R13, R2, R10, R13 ;  /* 0x0000000a020d7224 */ /* 0x000fe400078e020d */
[----:B------:R-:W-:Y:S02]  /*4650*/  @!P0 IMAD R9, R15, R26, R3 ;  /* 0x0000001a0f098224 */ /* 0x000fe400078e0203 */
[----:B------:R-:W-:Y:S02]  /*4660*/  @!P0 IMAD.MOV.U32 R3, RZ, RZ, R0 ;  /* 0x000000ffff038224 */ /* 0x000fe400078e0000 */
[----:B------:R-:W-:Y:S02]  /*4670*/  IMAD R8, R6, R11, R8 ;  /* 0x0000000b06087224 */ /* 0x000fe400078e0208 */
[----:B------:R-:W-:Y:S02]  /*4680*/  IMAD R13, R3, R2, R13 ;  /* 0x00000002030d7224 */ /* 0x000fe400078e020d */
[----:B------:R-:W-:Y:S02]  /*4690*/  IMAD R8, R9, R6, R8 ;  /* 0x0000000609087224 */ /* 0x000fe400078e0208 */
.L_x_87:
[----:B------:R-:W-:Y:S05]  /*46a0*/  BRA.U UP1, `(.L_x_88) ;  /* 0x0000000101107547 */ /* 0x000fea000b800000 */
[----:B------:R-:W-:Y:S04]  /*46b0*/  MOV R0, UR6 ;  /* 0x0000000600007c02 */ /* 0x000fe80008000f00 */
[----:B------:R-:W-:Y:S04]  /*46c0*/  SHF.L.U32 R3, R0, 0x1f, RZ ;  /* 0x0000001f00037819 */ /* 0x000fe800000006ff */
[----:B------:R-:W2:Y:S02]  /*46d0*/  SYNCS.PHASECHK.TRANS64.TRYWAIT P0, [UR7+0x88], R3 ;  /* 0x00008803ff0075a7 */ /* 0x000ea40008001107 */
[----:B--2---:R-:W-:Y:S05]  /*46e0*/  @!P0 BRA `(.L_x_89) ;  /* 0x0000004800448947 */ /* 0x004fea0003800000 */
.L_x_88:
[----:B------:R-:W-:Y:S02]  /*46f0*/  R2UR UR42, R20 ;  /* 0x00000000142a72ca */ /* 0x000fe400000e0000 */
[----:B------:R-:W-:Y:S02]  /*4700*/  R2UR UR43, R21 ;  /* 0x00000000152b72ca */ /* 0x000fe400000e0000 */
[----:B------:R-:W-:Y:S02]  /*4710*/  ISETP.NE.U32.AND P2, PT, RZ, UR4, PT ;  /* 0x00000004ff007c0c */ /* 0x000fe4000bf45070 */
[----:B------:R-:W-:Y:S02]  /*4720*/  SHF.L.U32 R12, R32, 0x1f, RZ ;  /* 0x0000001f200c7819 */ /* 0x000fe400000006ff */
[----:B------:R-:W-:Y:S05]  /*4730*/  ISETP.NE.AND.EX P2, PT, RZ, UR5, PT, P2 ;  /* 0x00000005ff007c0c */ /* 0x000fea000bf45320 */
[----:B------:R-:W-:Y:S02]  /*4740*/  USHF.L.U32 UR42, UR42, 0x7, URZ ;  /* 0x000000072a2a7899 */ /* 0x000fe400080006ff */
[----:B------:R-:W-:Y:S01]  /*4750*/  USHF.L.U32 UR43, UR43, 0x6, URZ ;  /* 0x000000062b2b7899 */ /* 0x000fe200080006ff */
[----:B------:R-:W-:Y:S11]  /*4760*/  BRA.U !UP4, `(.L_x_90) ;  /* 0x000000010c347547 */ /* 0x000ff6000b800000 */
[----:B------:R-:W-:Y:S01]  /*4770*/  UPLOP3.LUT UP0, UPT, UPT, UPT, UP3, 0x80, 0x8 ;  /* 0x000000000008789c */ /* 0x000fe20003f0f030 */
[----:B--2---:R-:W-:Y:S02]  /*4780*/  HFMA2 R0, -RZ, RZ, 0, 5.9604644775390625e-08 ;  /* 0x00000001ff007431 */ /* 0x004fe400000001ff */
[----:B------:R-:W-:Y:S03]  /*4790*/  IMAD.MOV.U32 R59, RZ, RZ, 0x1 ;  /* 0x00000001ff3b7424 */ /* 0x000fe600078e00ff */
[----:B------:R-:W-:Y:S05]  /*47a0*/  PLOP3.LUT P0, PT, PT, PT, UP0, 0x80, 0x8 ;  /* 0x000000000008781c */ /* 0x000fea0003f0f008 */
[----:B------:R-:W2:Y:S01]  /*47b0*/  @UP0 LDCU.64 UR10, c[0x0][0x888] ;  /* 0x00011100ff0a07ac */ /* 0x000ea20008000a00 */
[----:B------:R-:W-:Y:S07]  /*47c0*/  @UP0 UIMAD UR8, UR36, UR4, URZ ;  /* 0x00000004240802a4 */ /* 0x000fee000f8e02ff */
[----:B------:R-:W-:Y:S01]  /*47d0*/  @!P0 PRMT R59, R0, 0x7610, R59 ;  /* 0x00007610003b8816 */ /* 0x000fe2000000003b */
[----:B--2---:R-:W-:Y:S03]  /*47e0*/  @UP0 UIMAD.WIDE UR10, UR8, 0x4, UR10 ;  /* 0x00000004080a08a5 */ /* 0x004fe6000f8e020a */
[----:B------:R-:W2:Y:S03]  /*47f0*/  @!UP0 LDCU UR8, c[0x0][0x880] ;  /* 0x00011000ff0887ac */ /* 0x000ea60008000800 */
[----:B------:R-:W-:Y:S01]  /*4800*/  IMAD.U32 R10, RZ, RZ, UR10 ;  /* 0x0000000aff0a7e24 */ /* 0x000fe2000f8e00ff */
[----:B------:R-:W-:Y:S05]  /*4810*/  MOV R11, UR11 ;  /* 0x0000000b000b7c02 */ /* 0x000fea0008000f00 */
[----:B------:R4:W5:Y:S02]  /*4820*/  @P0 LDG.E R35, desc[UR46][R10.64] ;  /* 0x0000002e0a230981 */ /* 0x000964000c1e1900 */
[----:B--2-4-:R-:W-:Y:S07]  /*4830*/  @!P0 IMAD.U32 R35, RZ, RZ, UR8 ;  /* 0x00000008ff238e24 */ /* 0x014fee000f8e00ff */
.L_x_90:
[----:B-----5:R-:W-:Y:S01]  /*4840*/  @!P2 FSETP.EQ.AND P0, PT, R35, RZ, PT ;  /* 0x000000ff2300a20b */ /* 0x020fe20003f02000 */
[----:B------:R-:W-:Y:S01]  /*4850*/  @!UPT UIADD3 URZ, UPT, UPT, URZ, URZ, URZ ;  /* 0x000000fffffff290 */ /* 0x000fe2000fffe0ff */
[----:B------:R-:W-:Y:S11]  /*4860*/  @!P2 BRA `(.L_x_91) ;  /* 0x000000000014a947 */ /* 0x000ff60003800000 */
[----:B------:R-:W-:Y:S02]  /*4870*/  LOP3.LUT P2, RZ, R59, 0xff, RZ, 0xc0, !PT ;  /* 0x000000ff3bff7812 */ /* 0x000fe4000784c0ff */
[----:B------:R-:W-:Y:S04]  /*4880*/  PLOP3.LUT P0, PT, PT, PT, UP0, 0x80, 0x8 ;  /* 0x000000000008781c */ /* 0x000fe80003f0f008 */
[----:B------:R-:W-:Y:S07]  /*4890*/  PLOP3.LUT P0, PT, P0, PT, PT, 0x8, 0x80 ;  /* 0x000000000080781c */ /* 0x000fee000070e170 */
[----:B------:R-:W-:Y:S11]  /*48a0*/  @P2 FSETP.EQ.AND P0, PT, R35, RZ, PT ;  /* 0x000000ff2300220b */ /* 0x000ff60003f02000 */
[----:B------:R-:W-:Y:S02]  /*48b0*/  @!UPT UIADD3 URZ, UPT, UPT, URZ, URZ, URZ ;  /* 0x000000fffffff290 */ /* 0x000fe4000fffe0ff */
.L_x_91:
[----:B------:R-:W4:Y:S01]  /*48c0*/  SYNCS.PHASECHK.TRANS64.TRYWAIT P2, [UR7+0x60], R12 ;  /* 0x0000600cff0075a7 */ /* 0x000f220008041107 */
[----:B------:R-:W-:Y:S04]  /*48d0*/  ELECT P4, URZ, PT ;  /* 0x0000000000ff782f */ /* 0x000fe80003880000 */
[----:B------:R-:W-:Y:S11]  /*48e0*/  PLOP3.LUT P4, PT, P0, P4, PT, 0xf2, 0x2f ;  /* 0x00000000002f781c */ /* 0x000ff60000789e72 */
[----:B------:R-:W-:Y:S02]  /*48f0*/  @!UPT UIADD3 URZ, UPT, UPT, URZ, URZ, URZ ;  /* 0x000000fffffff290 */ /* 0x000fe4000fffe0ff */
[----:B-1----:R-:W-:Y:S05]  /*4900*/  @!P4 IADD3 R9, P0, PT, R36, 0x580, RZ ;  /* 0x000005802409c810 */ /* 0x002fea0007f1e0ff */
[----:B--2---:R-:W-:Y:S01]  /*4910*/  @!P4 IMAD.X R0, RZ, RZ, R37, P0 ;  /* 0x000000ffff00c224 */ /* 0x004fe200000e0625 */
[----:B----4-:R-:W-:Y:S07]  /*4920*/  @!P2 BRA `(.L_x_92) ;  /* 0x0000004400cca947 */ /* 0x010fee0003800000 */
.L_x_182:
[----:B------:R-:W-:Y:S01]  /*4930*/  @!P4 R2UR UR9, R9 ;  /* 0x000000000909c2ca */ /* 0x000fe200000e0000 */
[----:B------:R-:W-:Y:S01]  /*4940*/  VOTEU.ALL UP1, P4 ;  /* 0x0000000000ff7886 */ /* 0x000fe20002020000 */
[----:B------:R-:W-:Y:S01]  /*4950*/  @!P4 R2UR UR8, R0 ;  /* 0x000000000008c2ca */ /* 0x000fe200000e0000 */
[----:B------:R-:W-:Y:S01]  /*4960*/  VOTEU.ALL UP2, P4 ;  /* 0x0000000000ff7886 */ /* 0x000fe20002040000 */
[----:B------:R-:W-:Y:S01]  /*4970*/  UMOV UR16, 0x0 ;  /* 0x0000000000107882 */ /* 0x000fe20000000000 */
[----:B------:R-:W-:Y:S01]  /*4980*/  UMOV UR17, 0x10000000 ;  /* 0x1000000000117882 */ /* 0x000fe20000000000 */
[----:B------:R-:W-:Y:S01]  /*4990*/  @!UP1 UIADD3 UR40, UPT, UPT, UR7, 0x200, URZ ;  /* 0x0000020007289890 */ /* 0x000fe2000fffe0ff */
[----:B------:R-:W-:Y:S01]  /*49a0*/  @!P4 IMAD.MOV.U32 R0, RZ, RZ, 0x1000 ;  /* 0x00001000ff00c424 */ /* 0x000fe200078e00ff */
[----:B------:R-:W-:Y:S01]  /*49b0*/  UMOV UR44, UR36 ;  /* 0x00000024002c7c82 */ /* 0x000fe20008000000 */
[----:B------:R-:W-:Y:S01]  /*49c0*/  @!UP1 UIADD3 UR10, UPT, UPT, UR42, 0x40, URZ ;  /* 0x000000402a0a9890 */ /* 0x000fe2000fffe0ff */
[----:B------:R-:W-:Y:S01]  /*49d0*/  @!P4 IADD3 R9, P0, PT, R36, 0x580, RZ ;  /* 0x000005802409c810 */ /* 0x000fe20007f1e0ff */
[----:B------:R-:W-:Y:S01]  /*49e0*/  UMOV UR11, UR43 ;  /* 0x0000002b000b7c82 */ /* 0x000fe20008000000 */
[----:B------:R-:W-:Y:S01]  /*49f0*/  UMOV UR12, UR36 ;  /* 0x00000024000c7c82 */ /* 0x000fe20008000000 */
[----:B------:R-:W-:Y:S01]  /*4a00*/  IMAD.U32 R10, RZ, RZ, UR9 ;  /* 0x00000009ff0a7e24 */ /* 0x000fe2000f8e00ff */
[----:B------:R-:W-:Y:S01]  /*4a10*/  UMOV UR9, UR41 ;  /* 0x0000002900097c82 */ /* 0x000fe20008000000 */
[----:B------:R-:W-:Y:S01]  /*4a20*/  IMAD.U32 R11, RZ, RZ, UR8 ;  /* 0x00000008ff0b7e24 */ /* 0x000fe2000f8e00ff */
[----:B------:R-:W-:Y:S02]  /*4a30*/  @!UP1 UIADD3 UR8, UPT, UPT, UR7, 0xa00, URZ ;  /* 0x00000a0007089890 */ /* 0x000fe4000fffe0ff */
[----:B------:R-:W-:Y:S01]  /*4a40*/  @!P4 R2UR UR18, R10 ;  /* 0x000000000a12c2ca */ /* 0x000fe200000e0000 */
[----:B------:R-:W-:Y:S01]  /*4a50*/  VOTEU.ALL UP1, P4 ;  /* 0x0000000000ff7886 */ /* 0x000fe20002020000 */
[----:B------:R-:W-:Y:S01]  /*4a60*/  @!P4 R2UR UR19, R11 ;  /* 0x000000000b13c2ca */ /* 0x000fe200000e0000 */
[----:B------:R-:W-:Y:S11]  /*4a70*/  UPRMT UR14, UR37, 0x654, UR41 ;  /* 0x00000654250e7896 */ /* 0x000ff60008000029 */
[----:B------:R-:W-:Y:S01]  /*4a80*/  @!UPT UIADD3 URZ, UPT, UPT, URZ, URZ, URZ ;  /* 0x000000fffffff290 */ /* 0x000fe2000fffe0ff */
[----:B------:R2:W-:Y:S01]  /*4a90*/  @!UP2 UTMALDG.3D [UR40], [UR18], desc[UR16] ;  /* 0x000010281200a5b4 */ /* 0x0005e20008011000 */
[----:B------:R2:W-:Y:S01]  /*4aa0*/  @!UP1 UTMALDG.3D [UR8], [UR18], desc[UR16] ;  /* 0x00001008120095b4 */ /* 0x0005e20008011000 */
[----:B------:R4:W-:Y:S01]  /*4ab0*/  @!P4 SYNCS.ARRIVE.TRANS64.RED.A0TR RZ, [UR7+0x40], R0 ;  /* 0x00004000ffffc9a7 */ /* 0x0009e20008300407 */
[----:B------:R-:W-:Y:S01]  /*4ac0*/  SYNCS.ARRIVE.TRANS64.RED.A1T0 RZ, [UR14], RZ ;  /* 0x000000ffffff79a7 */ /* 0x000fe2000810040e */
[----:B----4-:R-:W-:Y:S01]  /*4ad0*/  @!P4 IMAD.X R0, RZ, RZ, R37, P0 ;  /* 0x000000ffff00c224 */ /* 0x010fe200000e0625 */
[----:B------:R-:W4:Y:S02]  /*4ae0*/  SYNCS.PHASECHK.TRANS64.TRYWAIT P2, [UR7+0x68], R12 ;  /* 0x0000680cff0075a7 */ /* 0x000f240008041107 */
[----:B--2-4-:R-:W-:Y:S05]  /*4af0*/  @!P2 BRA `(.L_x_93) ;  /* 0x000000440070a947 */ /* 0x014fea0003800000 */
.L_x_184:
        /* <DEDUP_REMOVED lines=8> */
[----:B------:R-:W-:Y:S01]  /*4b80*/  @!UP1 UIADD3 UR32, UPT, UPT, UR7, 0x1200, URZ ;  /* 0x0000120007209890 */ /* 0x000fe2000fffe0ff */
[----:B------:R-:W-:Y:S01]  /*4b90*/  @!P4 IADD3 R21, P0, PT, R36, 0x580, RZ ;  /* 0x000005802415c810 */ /* 0x000fe20007f1e0ff */
[----:B------:R-:W-:Y:S01]  /*4ba0*/  UMOV UR35, UR43 ;  /* 0x0000002b00237c82 */ /* 0x000fe20008000000 */
[----:B------:R-:W-:Y:S02]  /*4bb0*/  @!UP1 UIADD3 UR10, UPT, UPT, UR42, 0x50, URZ ;  /* 0x000000502a0a9890 */ /* 0x000fe4000fffe0ff */
[----:B------:R-:W-:Y:S01]  /*4bc0*/  IMAD.U32 R10, RZ, RZ, UR9 ;  /* 0x00000009ff0a7e24 */ /* 0x000fe2000f8e00ff */
[----:B------:R-:W-:Y:S01]  /*4bd0*/  UMOV UR9, UR33 ;  /* 0x0000002100097c82 */ /* 0x000fe20008000000 */
[----:B------:R-:W-:Y:S01]  /*4be0*/  IMAD.U32 R11, RZ, RZ, UR8 ;  /* 0x00000008ff0b7e24 */ /* 0x000fe2000f8e00ff */
[----:B------:R-:W-:Y:S01]  /*4bf0*/  @!UP1 UIADD3 UR8, UPT, UPT, UR7, 0x1a00, URZ ;  /* 0x00001a0007089890 */ /* 0x000fe2000fffe0ff */
[----:B------:R-:W-:Y:S01]  /*4c00*/  @!P4 IMAD.X R20, RZ, RZ, R37, P0 ;  /* 0x000000ffff14c224 */ /* 0x000fe200000e0625 */
[----:B------:R-:W-:Y:S01]  /*4c10*/  @!P4 R2UR UR18, R10 ;  /* 0x000000000a12c2ca */ /* 0x000fe200000e0000 */
[----:B------:R-:W-:Y:S01]  /*4c20*/  VOTEU.ALL UP1, P4 ;  /* 0x0000000000ff7886 */ /* 0x000fe20002020000 */
[----:B------:R-:W-:Y:S01]  /*4c30*/  @!P4 R2UR UR19, R11 ;  /* 0x000000000b13c2ca */ /* 0x000fe200000e0000 */
[----:B------:R-:W-:Y:S01]  /*4c40*/  UMOV UR11, UR43 ;  /* 0x0000002b000b7c82 */ /* 0x000fe20008000000 */
[----:B------:R-:W-:Y:S01]  /*4c50*/  UMOV UR12, UR36 ;  /* 0x00000024000c7c82 */ /* 0x000fe20008000000 */
[----:B------:R-:W-:Y:S10]  /*4c60*/  UPRMT UR14, UR37, 0x654, UR33 ;  /* 0x00000654250e7896 */ /* 0x000ff40008000021 */
[----:B------:R2:W-:Y:S01]  /*4c70*/  @!UP2 UTMALDG.3D [UR32], [UR18], desc[UR16] ;  /* 0x000010201200a5b4 */ /* 0x0005e20008011000 */
[----:B------:R2:W-:Y:S01]  /*4c80*/  @!UP1 UTMALDG.3D [UR8], [UR18], desc[UR16] ;  /* 0x00001008120095b4 */ /* 0x0005e20008011000 */
[----:B------:R2:W-:Y:S01]  /*4c90*/  @!P4 SYNCS.ARRIVE.TRANS64.RED.A0TR RZ, [UR7+0x48], R0 ;  /* 0x00004800ffffc9a7 */ /* 0x0005e20008300407 */
[----:B------:R-:W-:Y:S01]  /*4ca0*/  SYNCS.ARRIVE.TRANS64.RED.A1T0 RZ, [UR14], RZ ;  /* 0x000000ffffff79a7 */ /* 0x000fe2000810040e */
[----:B------:R-:W4:Y:S02]  /*4cb0*/  SYNCS.PHASECHK.TRANS64.TRYWAIT P2, [UR7+0x70], R12 ;  /* 0x0000700cff0075a7 */ /* 0x000f240008041107 */
[----:B--2-4-:R-:W-:Y:S05]  /*4cc0*/  @!P2 BRA `(.L_x_94) ;  /* 0x000000440014a947 */ /* 0x014fea0003800000 */
.L_x_186:
[----:B------:R-:W2:Y:S01]  /*4cd0*/  LDC.64 R14, c[0x0][0xb10] ;  /* 0x0002c400ff0e7b82 */ /* 0x000ea20000000a00 */
[----:B------:R-:W-:Y:S01]  /*4ce0*/  @!P4 R2UR UR9, R21 ;  /* 0x000000001509c2ca */ /* 0x000fe200000e0000 */
[----:B------:R-:W-:Y:S01]  /*4cf0*/  VOTEU.ALL UP1, P4 ;  /* 0x0000000000ff7886 */ /* 0x000fe20002020000 */
[----:B------:R-:W-:Y:S01]  /*4d00*/  @!P4 R2UR UR8, R20 ;  /* 0x000000001408c2ca */ /* 0x000fe200000e0000 */
[----:B------:R-:W-:Y:S01]  /*4d10*/  VOTEU.ALL UP2, P4 ;  /* 0x0000000000ff7886 */ /* 0x000fe20002040000 */
[----:B------:R-:W-:Y:S03]  /*4d20*/  UMOV UR16, 0x0 ;  /* 0x0000000000107882 */ /* 0x000fe60000000000 */
[----:B------:R-:W4:Y:S01]  /*4d30*/  LDC.64 R10, c[0x0][0xb18] ;  /* 0x0002c600ff0a7b82 */ /* 0x000f220000000a00 */
[----:B------:R-:W-:Y:S01]  /*4d40*/  @!UP1 UIADD3 UR26, UPT, UPT, UR42, 0x20, URZ ;  /* 0x000000202a1a9890 */ /* 0x000fe2000fffe0ff */
[----:B------:R-:W-:Y:S01]  /*4d50*/  @P3 SHF.R.U32.HI R24, RZ, 0x10, R29 ;  /* 0x00000010ff183819 */ /* 0x000fe2000001161d */
[----:B------:R-:W-:Y:S01]  /*4d60*/  @!UP1 UIADD3 UR24, UPT, UPT, UR7, 0x2200, URZ ;  /* 0x0000220007189890 */ /* 0x000fe2000fffe0ff */
[----:B------:R-:W-:Y:S01]  /*4d70*/  VIADD R27, R27, 0x1 ;  /* 0x000000011b1b7836 */ /* 0x000fe20000000000 */
[----:B------:R-:W-:Y:S03]  /*4d80*/  UMOV UR17, 0x10000000 ;  /* 0x1000000000117882 */ /* 0x000fe60000000000 */
[----:B------:R-:W5:Y:S01]  /*4d90*/  @!P1 LDC R0, c[0x0][0xb20] ;  /* 0x0002c800ff009b82 */ /* 0x000f620000000800 */
[----:B------:R-:W-:Y:S01]  /*4da0*/  UMOV UR27, UR43 ;  /* 0x0000002b001b7c82 */ /* 0x000fe20008000000 */
[----:B------:R-:W-:Y:S01]  /*4db0*/  IMAD.U32 R20, RZ, RZ, UR9 ;  /* 0x00000009ff147e24 */ /* 0x000fe2000f8e00ff */
[----:B------:R-:W-:Y:S05]  /*4dc0*/  UMOV UR28, UR36 ;  /* 0x00000024001c7c82 */ /* 0x000fea0008000000 */
[----:B-1----:R-:W1:Y:S01]  /*4dd0*/  @!P1 LDC R3, c[0x0][0xb0c] ;  /* 0x0002c300ff039b82 */ /* 0x002e620000000800 */
[----:B------:R-:W-:Y:S01]  /*4de0*/  IMAD.U32 R21, RZ, RZ, UR8 ;  /* 0x00000008ff157e24 */ /* 0x000fe2000f8e00ff */
[----:B------:R-:W-:Y:S01]  /*4df0*/  @!UP1 UIADD3 UR10, UPT, UPT, UR42, 0x60, URZ ;  /* 0x000000602a0a9890 */ /* 0x000fe2000fffe0ff */
[----:B------:R-:W-:Y:S01]  /*4e00*/  @!P4 R2UR UR18, R20 ;  /* 0x000000001412c2ca */ /* 0x000fe200000e0000 */
[----:B------:R-:W-:Y:S01]  /*4e10*/  @!UP1 UIADD3 UR8, UPT, UPT, UR7, 0x2a00, URZ ;  /* 0x00002a0007089890 */ /* 0x000fe2000fffe0ff */
[----:B------:R-:W-:Y:S01]  /*4e20*/  @!P4 IMAD.MOV.U32 R20, RZ, RZ, 0x1000 ;  /* 0x00001000ff14c424 */ /* 0x000fe200078e00ff */
[----:B------:R-:W-:Y:S01]  /*4e30*/  @!P4 R2UR UR19, R21 ;  /* 0x000000001513c2ca */ /* 0x000fe200000e0000 */
[----:B------:R-:W-:Y:S01]  /*4e40*/  VOTEU.ALL UP1, P4 ;  /* 0x0000000000ff7886 */ /* 0x000fe20002020000 */
[----:B------:R-:W-:Y:S01]  /*4e50*/  UMOV UR9, UR25 ;  /* 0x0000001900097c82 */ /* 0x000fe20008000000 */
[----:B------:R-:W-:Y:S01]  /*4e60*/  UMOV UR11, UR43 ;  /* 0x0000002b000b7c82 */ /* 0x000fe20008000000 */
[----:B------:R-:W-:Y:S01]  /*4e70*/  UMOV UR12, UR36 ;  /* 0x00000024000c7c82 */ /* 0x000fe20008000000 */
[----:B------:R-:W-:Y:S08]  /*4e80*/  UPRMT UR14, UR37, 0x654, UR25 ;  /* 0x00000654250e7896 */ /* 0x000ff00008000019 */
[----:B------:R1:W-:Y:S02]  /*4e90*/  @!UP2 UTMALDG.3D [UR24], [UR18], desc[UR16] ;  /* 0x000010181200a5b4 */ /* 0x0003e40008011000 */
[----:B-1----:R-:W-:Y:S01]  /*4ea0*/  @!P1 ISETP.NE.AND P2, PT, R3, 0x1, PT ;  /* 0x000000010300980c */ /* 0x002fe20003f45270 */
[C---:B--2---:R-:W-:Y:S01]  /*4eb0*/  @!P1 IMAD.HI.U32 R14, R13.reuse, R14, RZ ;  /* 0x0000000e0d0e9227 */ /* 0x044fe200078e00ff */
[----:B----4-:R-:W-:Y:S01]  /*4ec0*/  @!P1 ISETP.NE.AND P0, PT, R10, 0x1, PT ;  /* 0x000000010a00980c */ /* 0x010fe20003f05270 */
[----:B------:R1:W-:Y:S01]  /*4ed0*/  @!UP1 UTMALDG.3D [UR8], [UR18], desc[UR16] ;  /* 0x00001008120095b4 */ /* 0x0003e20008011000 */
[----:B------:R1:W-:Y:S01]  /*4ee0*/  @!P4 SYNCS.ARRIVE.TRANS64.RED.A0TR RZ, [UR7+0x50], R20 ;  /* 0x00005014ffffc9a7 */ /* 0x0003e20008300407 */
[C---:B------:R-:W-:Y:S01]  /*4ef0*/  @!P1 IMAD.HI.U32 R11, R8.reuse, R11, RZ ;  /* 0x0000000b080b9227 */ /* 0x040fe200078e00ff */
[----:B------:R-:W-:Y:S04]  /*4f00*/  @!P1 SHF.R.U32.HI R14, RZ, R15, R14 ;  /* 0x0000000fff0e9219 */ /* 0x000fe8000001160e */
[----:B-----5:R-:W-:Y:S02]  /*4f10*/  @!P1 SHF.R.U32.HI R9, RZ, R0, R11 ;  /* 0x00000000ff099219 */ /* 0x020fe4000001160b */
[----:B------:R-:W-:Y:S02]  /*4f20*/  @!P1 SEL R14, R13, R14, !P2 ;  /* 0x0000000e0d0e9207 */ /* 0x000fe40005000000 */
[----:B------:R-:W-:Y:S05]  /*4f30*/  @!P1 SEL R9, R8, R9, !P0 ;  /* 0x0000000908099207 */ /* 0x000fea0004000000 */
[----:B------:R-:W-:Y:S01]  /*4f40*/  @!P1 IMAD.IADD R0, R9, 0x1, -R14 ;  /* 0x0000000109009824 */ /* 0x000fe200078e0a0e */
[----:B------:R-:W-:Y:S01]  /*4f50*/  SYNCS.ARRIVE.TRANS64.RED.A1T0 RZ, [UR14], RZ ;  /* 0x000000ffffff79a7 */ /* 0x000fe2000810040e */
[----:B------:R-:W-:Y:S02]  /*4f60*/  @!P1 IMAD.IADD R9, R14, 0x1, -R9 ;  /* 0x000000010e099824 */ /* 0x000fe400078e0a09 */
[----:B------:R-:W-:Y:S02]  /*4f70*/  @!P1 IMAD R13, R0, R3, R13 ;  /* 0x00000003000d9224 */ /* 0x000fe400078e020d */
[----:B------:R-:W-:Y:S01]  /*4f80*/  @!P1 IMAD R8, R9, R10, R8 ;  /* 0x0000000a09089224 */ /* 0x000fe200078e0208 */
[----:B------:R-:W2:Y:S02]  /*4f90*/  SYNCS.PHASECHK.TRANS64.TRYWAIT P5, [UR7+0x78], R12 ;  /* 0x0000780cff0075a7 */ /* 0x000ea400080a1107 */
[----:B-12---:R-:W-:Y:S05]  /*4fa0*/  @!P5 BRA `(.L_x_95) ;  /* 0x000000400074d947 */ /* 0x006fea0003800000 */
.L_x_188:
[----:B-1----:R-:W-:Y:S01]  /*4fb0*/  @!P4 IADD3 R3, P0, PT, R36, 0x580, RZ ;  /* 0x000005802403c810 */ /* 0x002fe20007f1e0ff */
[----:B------:R-:W-:Y:S01]  /*4fc0*/  VOTEU.ALL UP1, P4 ;  /* 0x0000000000ff7886 */ /* 0x000fe20002020000 */
[----:B------:R-:W-:Y:S01]  /*4fd0*/  VOTEU.ALL UP2, P4 ;  /* 0x0000000000ff7886 */ /* 0x000fe20002040000 */
[----:B------:R-:W-:Y:S01]  /*4fe0*/  UMOV UR14, 0x0 ;  /* 0x00000000000e7882 */ /* 0x000fe20000000000 */
[----:B------:R-:W-:Y:S01]  /*4ff0*/  @!P4 R2UR UR9, R3 ;  /* 0x000000000309c2ca */ /* 0x000fe200000e0000 */
[----:B------:R-:W-:Y:S01]  /*5000*/  @!P4 IMAD.X R0, RZ, RZ, R37, P0 ;  /* 0x000000ffff00c224 */ /* 0x000fe200000e0625 */
[----:B------:R-:W-:Y:S01]  /*5010*/  @!UP1 UIADD3 UR17, UPT, UPT, UR7, 0x58, URZ ;  /* 0x0000005807119890 */ /* 0x000fe2000fffe0ff */
[----:B------:R-:W-:Y:S01]  /*5020*/  ISETP.NE.AND P0, PT, R27, 0x2, PT ;  /* 0x000000021b00780c */ /* 0x000fe20003f05270 */
[----:B------:R-:W-:Y:S01]  /*5030*/  @!UP1 UIADD3 UR18, UPT, UPT, UR42, 0x30, URZ ;  /* 0x000000302a129890 */ /* 0x000fe2000fffe0ff */
[----:B------:R-:W-:Y:S01]  /*5040*/  LOP3.LUT R32, R32, 0x1, RZ, 0x3c, !PT ;  /* 0x0000000120207812 */ /* 0x000fe200078e3cff */
[----:B------:R-:W-:Y:S01]  /*5050*/  @!UP1 UIADD3 UR16, UPT, UPT, UR7, 0x3200, URZ ;  /* 0x0000320007109890 */ /* 0x000fe2000fffe0ff */
[----:B------:R-:W-:Y:S01]  /*5060*/  @!P4 R2UR UR8, R0 ;  /* 0x000000000008c2ca */ /* 0x000fe200000e0000 */
[----:B------:R-:W-:Y:S01]  /*5070*/  UMOV UR15, 0x10000000 ;  /* 0x10000000000f7882 */ /* 0x000fe20000000000 */
[----:B------:R-:W-:Y:S01]  /*5080*/  UMOV UR19, UR43 ;  /* 0x0000002b00137c82 */ /* 0x000fe20008000000 */
[----:B------:R-:W-:Y:S01]  /*5090*/  UMOV UR20, UR36 ;  /* 0x0000002400147c82 */ /* 0x000fe20008000000 */
[----:B------:R-:W-:Y:S01]  /*50a0*/  @!UP1 UIADD3 UR10, UPT, UPT, UR42, 0x70, URZ ;  /* 0x000000702a0a9890 */ /* 0x000fe2000fffe0ff */
[----:B------:R-:W-:Y:S01]  /*50b0*/  SEL R0, RZ, 0x1, P0 ;  /* 0x00000001ff007807 */ /* 0x000fe20000000000 */
[----:B------:R-:W-:Y:S01]  /*50c0*/  IMAD.U32 R10, RZ, RZ, UR9 ;  /* 0x00000009ff0a7e24 */ /* 0x000fe2000f8e00ff */
[----:B------:R-:W-:Y:S01]  /*50d0*/  UMOV UR11, UR43 ;  /* 0x0000002b000b7c82 */ /* 0x000fe20008000000 */
[----:B------:R-:W-:Y:S01]  /*50e0*/  UMOV UR12, UR36 ;  /* 0x00000024000c7c82 */ /* 0x000fe20008000000 */
[----:B------:R-:W-:Y:S01]  /*50f0*/  UMOV UR9, UR17 ;  /* 0x0000001100097c82 */ /* 0x000fe20008000000 */
[----:B------:R-:W-:Y:S01]  /*5100*/  @P3 R2UR UR36, R24 ;  /* 0x00000000182432ca */ /* 0x000fe200000e0000 */
[----:B------:R-:W-:Y:S01]  /*5110*/  IMAD.IADD R20, R8, 0x1, R58 ;  /* 0x0000000108147824 */ /* 0x000fe200078e023a */
[----:B------:R-:W-:Y:S01]  /*5120*/  @!P4 R2UR UR22, R10 ;  /* 0x000000000a16c2ca */ /* 0x000fe200000e0000 */
[----:B------:R-:W-:Y:S01]  /*5130*/  IMAD.U32 R11, RZ, RZ, UR8 ;  /* 0x00000008ff0b7e24 */ /* 0x000fe2000f8e00ff */
[----:B------:R-:W-:Y:S01]  /*5140*/  @!UP1 UIADD3 UR8, UPT, UPT, UR7, 0x3a00, URZ ;  /* 0x00003a0007089890 */ /* 0x000fe2000fffe0ff */
[----:B------:R-:W-:Y:S01]  /*5150*/  LOP3.LUT R25, R25, R0, RZ, 0x3c, !PT ;  /* 0x0000000019197212 */ /* 0x000fe200078e3cff */
[----:B------:R-:W-:Y:S01]  /*5160*/  VOTEU.ALL UP1, P4 ;  /* 0x0000000000ff7886 */ /* 0x000fe20002020000 */
[----:B------:R-:W-:Y:S01]  /*5170*/  IMAD.IADD R21, R13, 0x1, R60 ;  /* 0x000000010d157824 */ /* 0x000fe200078e023c */
[----:B------:R-:W-:Y:S02]  /*5180*/  @!P4 R2UR UR23, R11 ;  /* 0x000000000b17c2ca */ /* 0x000fe400000e0000 */
[----:B------:R-:W-:Y:S11]  /*5190*/  SEL R27, R27, RZ, P0 ;  /* 0x000000ff1b1b7207 */ /* 0x000ff60000000000 */
[----:B------:R2:W-:Y:S01]  /*51a0*/  @!UP2 UTMALDG.3D [UR16], [UR22], desc[UR14] ;  /* 0x00000e101600a5b4 */ /* 0x0005e20008011000 */
[----:B------:R2:W-:Y:S01]  /*51b0*/  @!UP1 UTMALDG.3D [UR8], [UR22], desc[UR14] ;  /* 0x00000e08160095b4 */ /* 0x0005e20008011000 */
[----:B------:R2:W-:Y:S01]  /*51c0*/  @!P4 SYNCS.ARRIVE.TRANS64.RED.A0TR RZ, [UR7+0x58], R23 ;  /* 0x00005817ffffc9a7 */ /* 0x0005e20008300407 */
[----:B------:R-:W-:Y:S01]  /*51d0*/  UPLOP3.LUT UP1, UPT, UPT, UPT, UPT, 0x80, 0x8 ;  /* 0x000000000008789c */ /* 0x000fe20003f2f070 */
[----:B------:R-:W-:Y:S01]  /*51e0*/  SYNCS.ARRIVE.TRANS64.RED.A1T0 RZ, [UR13], RZ ;  /* 0x000000ffffff79a7 */ /* 0x000fe2000810040d */
[----:B------:R-:W-:Y:S09]  /*51f0*/  @P3 BRA `(.L_x_96) ;  /* 0xfffffff000303947 */ /* 0x000ff2000383ffff */
[----:B------:R-:W-:-:S04]  /*5200*/  SHF.L.U32 R3, R32, 0x1f, RZ ;  /* 0x0000001f20037819 */ /* 0x000fc800000006ff */
[----:B------:R-:W1:Y:S02]  /*5210*/  SYNCS.PHASECHK.TRANS64.TRYWAIT P0, [UR7+0x60], R3 ;  /* 0x00006003ff0075a7 */ /* 0x000e640008001107 */
[----:B-1----:R-:W-:Y:S05]  /*5220*/  @!P0 BRA `(.L_x_97) ;  /* 0x0000003c00ec8947 */ /* 0x002fea0003800000 */
.L_x_190:
[----:B------:R-:W4:Y:S02]  /*5230*/  SYNCS.PHASECHK.TRANS64.TRYWAIT P0, [UR7+0x68], R3 ;  /* 0x00006803ff0075a7 */ /* 0x000f240008001107 */
[----:B----4-:R-:W-:Y:S05]  /*5240*/  @!P0 BRA `(.L_x_98) ;  /* 0x0000003c00fc8947 */ /* 0x010fea0003800000 */
.L_x_192:
[----:B------:R-:W4:Y:S02]  /*5250*/  SYNCS.PHASECHK.TRANS64.TRYWAIT P0, [UR7+0x70], R3 ;  /* 0x00007003ff0075a7 */ /* 0x000f240008001107 */
[----:B----4-:R-:W-:Y:S05]  /*5260*/  @!P0 BRA `(.L_x_99) ;  /* 0x00000040000c8947 */ /* 0x010fea0003800000 */
.L_x_194:
[----:B-1----:R-:W-:-:S07]  /*5270*/  MOV R0, UR7 ;  /* 0x0000000700007c02 */ /* 0x002fce0008000f00 */
.L_x_100:
[----:B-1----:R-:W-:-:S04]  /*5280*/  SHF.L.U32 R3, R32, 0x1f, RZ ;  /* 0x0000001f20037819 */ /* 0x002fc800000006ff */
[----:B------:R1:W4:Y:S03]  /*5290*/  SYNCS.PHASECHK.TRANS64.TRYWAIT P0, [R0+URZ+0x78], R3 ;  /* 0x00007803000075a7 */ /* 0x00032600080011ff */
[----:B----4-:R-:W-:Y:S05]  /*52a0*/  @!P0 NANOSLEEP.SYNCS 0x989680 ;  /* 0x009896800000895d */ /* 0x010fea0003900000 */
[----:B------:R-:W4:Y:S02]  /*52b0*/  @!P0 SYNCS.PHASECHK.TRANS64 P0, [R0+URZ+0x78], R3 ;  /* 0x00007803000085a7 */ /* 0x000f2400080010ff */
[----:B--2-4-:R-:W-:Y:S05]  /*52c0*/  @P0 EXIT ;  /* 0x000000000000094d */ /* 0x014fea0003800000 */
[----:B------:R-:W-:Y:S05]  /*52d0*/  BRA `(.L_x_100) ;  /* 0xfffffffc00e87947 */ /* 0x000fea000383ffff */
.L_x_85:
[----:B------:R-:W-:-:S06]  /*52e0*/  UISETP.GE.AND UP1, UPT, UR10, 0x4, UPT ;  /* 0x000000040a00788c */ /* 0x000fcc000bf26270 */
[----:B------:R-:W-:-:S13]  /*52f0*/  PLOP3.LUT P0, PT, PT, PT, UP1, 0x80, 0x8 ;  /* 0x000000000008781c */ /* 0x000fda0003f0f018 */
[----:B------:R-:W-:Y:S05]  /*5300*/  @!P0 EXIT ;  /* 0x000000000000894d */ /* 0x000fea0003800000 */
[----:B------:R-:W-:Y:S01]  /*5310*/  BAR.SYNC.DEFER_BLOCKING 0x6, 0xa0 ;  /* 0x0182800000007b1d */ /* 0x000fe20000010000 */
[----:B------:R-:W-:Y:S02]  /*5320*/  IMAD.SHL.U32 R4, R66, 0x200000, RZ ;  /* 0x0020000042047824 */ /* 0x000fe400078e00ff */
[----:B------:R-:W-:Y:S02]  /*5330*/  HFMA2 R71, -RZ, RZ, 0, 5.9604644775390625e-08 ;  /* 0x00000001ff477431 */ /* 0x000fe400000001ff */
[C---:B------:R-:W-:Y:S01]  /*5340*/  IMAD.SHL.U32 R65, R72.reuse, 0x10, RZ ;  /* 0x0000001048417824 */ /* 0x040fe200078e00ff */
[----:B------:R-:W-:Y:S01]  /*5350*/  MOV R69, RZ ;  /* 0x000000ff00457202 */ /* 0x000fe20000000f00 */
[----:B------:R-:W-:Y:S01]  /*5360*/  IMAD.U32 R33, R72, 0x10000, RZ ;  /* 0x0001000048217824 */ /* 0x000fe200078e00ff */
[----:B------:R-:W-:Y:S01]  /*5370*/  UMOV UR48, 0x400 ;  /* 0x0000040000307882 */ /* 0x000fe20000000000 */
[----:B------:R-:W1:Y:S01]  /*5380*/  LDC R63, c[0x0][0x370] ;  /* 0x0000dc00ff3f7b82 */ /* 0x000e620000000800 */
[----:B------:R-:W-:Y:S01]  /*5390*/  ULEA UR48, UR37, UR48, 0x18 ;  /* 0x0000003025307291 */ /* 0x000fe2000f8ec0ff */
[----:B------:R-:W-:Y:S01]  /*53a0*/  LOP3.LUT R4, R4, 0x200000, RZ, 0xc0, !PT ;  /* 0x0020000004047812 */ /* 0x000fe200078ec0ff */
[----:B------:R-:W-:Y:S01]  /*53b0*/  IMAD.SHL.U32 R64, R72, 0x2, RZ ;  /* 0x0000000248407824 */ /* 0x000fe200078e00ff */
[C---:B------:R-:W-:Y:S01]  /*53c0*/  LOP3.LUT R5, R65.reuse, 0x40, RZ, 0xc0, !PT ;  /* 0x0000004041057812 */ /* 0x040fe200078ec0ff */
[----:B------:R-:W-:Y:S01]  /*53d0*/  IMAD.SHL.U32 R3, R66, 0x200, RZ ;  /* 0x0000020042037824 */ /* 0x000fe200078e00ff */
[----:B------:R-:W-:Y:S01]  /*53e0*/  LOP3.LUT R2, R65, 0x5b0, RZ, 0xc0, !PT ;  /* 0x000005b041027812 */ /* 0x000fe200078ec0ff */
[----:B------:R-:W-:Y:S01]  /*53f0*/  UIADD3 UR4, UPT, UPT, UR48, 0x200, URZ ;  /* 0x0000020030047890 */ /* 0x000fe2000fffe0ff */
[----:B------:R-:W2:Y:S01]  /*5400*/  LDC R28, c[0x0][0xb0c] ;  /* 0x0002c300ff1c7b82 */ /* 0x000ea20000000800 */
[----:B------:R-:W-:Y:S01]  /*5410*/  LOP3.LUT R33, R4, 0x400000, R33, 0xf8, !PT ;  /* 0x0040000004217812 */ /* 0x000fe200078ef821 */
[----:B------:R-:W-:Y:S01]  /*5420*/  IMAD.MOV.U32 R30, RZ, RZ, RZ ;  /* 0x000000ffff1e7224 */ /* 0x000fe200078e00ff */
[----:B------:R-:W-:Y:S01]  /*5430*/  LOP3.LUT R64, R5, 0x8, R64, 0xf8, !PT ;  /* 0x0000000805407812 */ /* 0x000fe200078ef840 */
[----:B------:R-:W-:Y:S01]  /*5440*/  IMAD.MOV.U32 R70, RZ, RZ, RZ ;  /* 0x000000ffff467224 */ /* 0x000fe200078e00ff */
[----:B------:R-:W-:Y:S01]  /*5450*/  LOP3.LUT R3, R2, 0x200, R3, 0xf8, !PT ;  /* 0x0000020002037812 */ /* 0x000fe200078ef803 */
[----:B------:R-:W-:Y:S01]  /*5460*/  IMAD.MOV.U32 R76, RZ, RZ, RZ ;  /* 0x000000ffff4c7224 */ /* 0x000fe200078e00ff */
[----:B------:R-:W-:Y:S01]  /*5470*/  LOP3.LUT P0, RZ, R65, 0x40, RZ, 0xc0, !PT ;  /* 0x0000004041ff7812 */ /* 0x000fe2000780c0ff */
[----:B------:R-:W3:Y:S01]  /*5480*/  LDC R61, c[0x0][0xb20] ;  /* 0x0002c800ff3d7b82 */ /* 0x000ee20000000800 */
[----:B------:R-:W4:Y:S01]  /*5490*/  LDS R0, [UR48+0x140] ;  /* 0x00014030ff007984 */ /* 0x000f220008000800 */
[----:B------:R-:W-:Y:S01]  /*54a0*/  LOP3.LUT R64, R3, R64, RZ, 0xfc, !PT ;  /* 0x0000004003407212 */ /* 0x000fe200078efcff */
[----:B------:R-:W-:Y:S01]  /*54b0*/  IMAD.U32 R67, RZ, RZ, UR4 ;  /* 0x00000004ff437e24 */ /* 0x000fe2000f8e00ff */
[----:B------:R-:W-:Y:S01]  /*54c0*/  LOP3.LUT R72, R72, 0x60, RZ, 0xc0, !PT ;  /* 0x0000006048487812 */ /* 0x000fe200078ec0ff */
[----:B------:R-:W1:Y:S03]  /*54d0*/  LDCU.64 UR52, c[0x0][0x348] ;  /* 0x00006900ff3477ac */ /* 0x000e660008000a00 */
[----:B------:R-:W1:Y:S01]  /*54e0*/  LDC R27, c[0x0][0xb30] ;  /* 0x0002cc00ff1b7b82 */ /* 0x000e620000000800 */
[----:B------:R-:W1:Y:S01]  /*54f0*/  LDCU.64 UR38, c[0x0][0x888] ;  /* 0x00011100ff2677ac */ /* 0x000e620008000a00 */
[----:B------:R-:W1:Y:S06]  /*5500*/  LDCU.64 UR44, c[0x0][0x890] ;  /* 0x00011200ff2c77ac */ /* 0x000e6c0008000a00 */
[----:B------:R-:W1:Y:S01]  /*5510*/  LDC.64 R56, c[0x0][0xb10] ;  /* 0x0002c400ff387b82 */ /* 0x000e620000000a00 */
[----:B------:R-:W-:Y:S01]  /*5520*/  UMOV UR49, URZ ;  /* 0x000000ff00317c82 */ /* 0x000fe20008000000 */
[----:B------:R-:W-:-:S06]  /*5530*/  UMOV UR51, URZ ;  /* 0x000000ff00337c82 */ /* 0x000fcc0008000000 */
[----:B------:R-:W1:Y:S08]  /*5540*/  LDC.64 R24, c[0x0][0xb18] ;  /* 0x0002c600ff187b82 */ /* 0x000e700000000a00 */
[----:B------:R-:W1:Y:S08]  /*5550*/  LDC.64 R22, c[0x0][0xb28] ;  /* 0x0002ca00ff167b82 */ /* 0x000e700000000a00 */
[----:B------:R-:W1:Y:S01]  /*5560*/  LDC.64 R54, c[0x0][0x8b0] ;  /* 0x00022c00ff367b82 */ /* 0x000e620000000a00 */
[----:B----4-:R-:W-:Y:S01]  /*5570*/  IMAD.IADD R33, R0, 0x1, R33 ;  /* 0x0000000100217824 */ /* 0x010fe200078e0221 */
[----:B------:R-:W-:-:S06]  /*5580*/  P2R R0, PR, RZ, 0x1 ;  /* 0x00000001ff007803 */ /* 0x000fcc0000000000 */
[----:B------:R-:W4:Y:S08]  /*5590*/  LDC.64 R52, c[0x0][0x8a8] ;  /* 0x00022a00ff347b82 */ /* 0x000f300000000a00 */
[----:B--23--:R-:W1:Y:S02]  /*55a0*/  LDC R62, c[0x0][0x374] ;  /* 0x0000dd00ff3e7b82 */ /* 0x00ce640000000800 */
.L_x_144:
[C---:B------:R-:W-:Y:S02]  /*55b0*/  LEA R0, R76.reuse, UR48, 0x3 ;  /* 0x000000304c007c11 */ /* 0x040fe4000f8e18ff */
[----:B------:R-:W-:Y:S02]  /*55c0*/  SHF.L.U32 R3, R69, 0x1f, RZ ;  /* 0x0000001f45037819 */ /* 0x000fe400000006ff */
[----:B------:R-:W-:Y:S02]  /*55d0*/  LEA R16, R76, UR48, 0x4 ;  /* 0x000000304c107c11 */ /* 0x000fe4000f8e20ff */
[----:B--2---:R-:W2:Y:S02]  /*55e0*/  SYNCS.PHASECHK.TRANS64.TRYWAIT P0, [R0+URZ+0x90], R3 ;  /* 0x00009003000075a7 */ /* 0x004ea400080011ff */
[----:B--2---:R-:W-:Y:S05]  /*55f0*/  @!P0 BRA `(.L_x_101) ;  /* 0x0000003c00408947 */ /* 0x004fea0003800000 */
.L_x_195:
[----:B------:R-:W3:Y:S01]  /*5600*/  LDC.64 R12, c[0x0][0xb10] ;  /* 0x0002c400ff0c7b82 */ /* 0x000ee20000000a00 */
[----:B------:R-:W4:Y:S01]  /*5610*/  LDS.128 R16, [R16+0x120] ;  /* 0x0001200010107984 */ /* 0x000f220000000c00 */
[----:B-1----:R-:W-:Y:S01]  /*5620*/  ISETP.NE.AND P1, PT, R27, 0x1, PT ;  /* 0x000000011b00780c */ /* 0x002fe20003f25270 */
[----:B--2---:R-:W-:Y:S01]  /*5630*/  VIADD R0, R0, 0xa0 ;  /* 0x000000a000007836 */ /* 0x004fe20000000000 */
[----:B------:R-:W-:Y:S04]  /*5640*/  ISETP.GE.AND P0, PT, R26, 0x1, PT ;  /* 0x000000011a00780c */ /* 0x000fe80003f06270 */
[----:B------:R-:W1:Y:S01]  /*5650*/  LDC.64 R10, c[0x0][0xb18] ;  /* 0x0002c600ff0a7b82 */ /* 0x000e620000000a00 */
[----:B------:R-:W-:Y:S01]  /*5660*/  PRMT R0, RZ, 0x654, R0 ;  /* 0x00000654ff007816 */ /* 0x000fe20000000000 */
[----:B------:R-:W-:Y:S01]  /*5670*/  @!PT LDS RZ, [RZ] ;  /* 0x00000000fffff984 */ /* 0x000fe20000000800 */
[----:B------:R-:W-:Y:S01]  /*5680*/  @!PT LDS RZ, [RZ] ;  /* 0x00000000fffff984 */ /* 0x000fe20000000800 */
[----:B------:R-:W-:Y:S01]  /*5690*/  @!PT LDS RZ, [RZ] ;  /* 0x00000000fffff984 */ /* 0x000fe20000000800 */
[----:B------:R-:W-:Y:S01]  /*56a0*/  @!PT LDS RZ, [RZ] ;  /* 0x00000000fffff984 */ /* 0x000fe20000000800 */
[----:B------:R2:W-:Y:S06]  /*56b0*/  MEMBAR.ALL.CTA ;  /* 0x0000000000007992 */ /* 0x0005ec0000008000 */
[----:B--2---:R-:W2:Y:S01]  /*56c0*/  FENCE.VIEW.ASYNC.S ;  /* 0x00000000000073c6 */ /* 0x004ea20000000000 */
[----:B------:R-:W1:Y:S08]  /*56d0*/  @!P1 LDC R14, c[0x0][0xb20] ;  /* 0x0002c800ff0e9b82 */ /* 0x000e700000000800 */
[----:B------:R-:W1:Y:S01]  /*56e0*/  @!P1 LDC R9, c[0x0][0xb0c] ;  /* 0x0002c300ff099b82 */ /* 0x000e620000000800 */
[----:B--2---:R2:W-:Y:S01]  /*56f0*/  SYNCS.ARRIVE.TRANS64.RED.A1T0 RZ, [R0+URZ], RZ ;  /* 0x000000ff00ff79a7 */ /* 0x0045e200081004ff */
[----:B----4-:R-:W-:Y:S04]  /*5700*/  LOP3.LUT P4, RZ, R18, 0x1, RZ, 0xc0, !PT ;  /* 0x0000000112ff7812 */ /* 0x010fe8000788c0ff */
[----:B------:R-:W-:Y:S09]  /*5710*/  P2R R73, PR, RZ, 0x10 ;  /* 0x00000010ff497803 */ /* 0x000ff20000000000 */
[----:B------:R-:W-:Y:S02]  /*5720*/  @P4 MOV R31, R16 ;  /* 0x00000010001f4202 */ /* 0x000fe40000000f00 */
[----:B------:R-:W-:Y:S01]  /*5730*/  @P4 LOP3.LUT R29, R17, 0xffff, RZ, 0xc0, !PT ;  /* 0x0000ffff111d4812 */ /* 0x000fe200078ec0ff */
[----:B--23--:R-:W-:Y:S06]  /*5740*/  @!P0 BRA `(.L_x_102) ;  /* 0x0000000000a48947 */ /* 0x00cfec0003800000 */
[----:B------:R-:W-:Y:S01]  /*5750*/  IMAD.HI.U32 R36, R62, R25, RZ ;  /* 0x000000193e247227 */ /* 0x000fe200078e00ff */
[----:B------:R-:W-:Y:S02]  /*5760*/  ISETP.NE.AND P0, PT, R24, 0x1, PT ;  /* 0x000000011800780c */ /* 0x000fe40003f05270 */
[----:B------:R-:W-:Y:S01]  /*5770*/  ISETP.NE.AND P2, PT, R26, 0x1, PT ;  /* 0x000000011a00780c */ /* 0x000fe20003f45270 */
[-C--:B------:R-:W-:Y:S01]  /*5780*/  IMAD.HI.U32 R34, R63, R56.reuse, RZ ;  /* 0x000000383f227227 */ /* 0x080fe200078e00ff */
[----:B------:R-:W-:Y:S02]  /*5790*/  SHF.R.U32.HI R37, RZ, R61, R36 ;  /* 0x0000003dff257219 */ /* 0x000fe40000011624 */
[----:B------:R-:W-:Y:S01]  /*57a0*/  ISETP.NE.AND P3, PT, R28, 0x1, PT ;  /* 0x000000011c00780c */ /* 0x000fe20003f65270 */
[----:B------:R-:W-:Y:S01]  /*57b0*/  IMAD.HI.U32 R40, R29, R25, RZ ;  /* 0x000000191d287227 */ /* 0x000fe200078e00ff */
[----:B------:R-:W-:Y:S02]  /*57c0*/  SHF.R.U32.HI R34, RZ, R57, R34 ;  /* 0x00000039ff227219 */ /* 0x000fe40000011622 */
[----:B------:R-:W-:Y:S01]  /*57d0*/  SEL R3, R62, R37, !P0 ;  /* 0x000000253e037207 */ /* 0x000fe20004000000 */
[----:B------:R-:W-:Y:S01]  /*57e0*/  IMAD.HI.U32 R38, R31, R56, RZ ;  /* 0x000000381f267227 */ /* 0x000fe200078e00ff */
[----:B------:R-:W-:Y:S03]  /*57f0*/  SEL R7, R63, R34, !P3 ;  /* 0x000000223f077207 */ /* 0x000fe60005800000 */
[-C--:B------:R-:W-:Y:S01]  /*5800*/  IMAD.HI.U32 R34, R3, R22.reuse, RZ ;  /* 0x0000001603227227 */ /* 0x080fe200078e00ff */
[----:B------:R-:W-:Y:S03]  /*5810*/  SHF.R.U32.HI R38, RZ, R57, R38 ;  /* 0x00000039ff267219 */ /* 0x000fe60000011626 */
[----:B------:R-:W-:Y:S01]  /*5820*/  IMAD.HI.U32 R36, R7, R22, RZ ;  /* 0x0000001607247227 */ /* 0x000fe200078e00ff */
[----:B------:R-:W-:Y:S02]  /*5830*/  @P2 SHF.R.U32.HI R3, RZ, R23, R34 ;  /* 0x00000017ff032219 */ /* 0x000fe40000011622 */
[----:B------:R-:W-:Y:S02]  /*5840*/  SHF.R.U32.HI R34, RZ, R61, R40 ;  /* 0x0000003dff227219 */ /* 0x000fe40000011628 */
[----:B------:R-:W-:Y:S01]  /*5850*/  @P2 SHF.R.U32.HI R7, RZ, R23, R36 ;  /* 0x00000017ff072219 */ /* 0x000fe20000011624 */
[C---:B------:R-:W-:Y:S01]  /*5860*/  IMAD R2, R26.reuse, R3, RZ ;  /* 0x000000031a027224 */ /* 0x040fe200078e02ff */
[----:B------:R-:W-:Y:S02]  /*5870*/  SEL R5, R29, R34, !P0 ;  /* 0x000000221d057207 */ /* 0x000fe40004000000 */
[----:B------:R-:W-:Y:S01]  /*5880*/  SEL R3, R31, R38, !P3 ;  /* 0x000000261f037207 */ /* 0x000fe20005800000 */
[----:B------:R-:W-:Y:S01]  /*5890*/  IMAD R4, R26, R7, RZ ;  /* 0x000000071a047224 */ /* 0x000fe200078e02ff */
[C---:B------:R-:W-:Y:S01]  /*58a0*/  ISETP.GE.AND P0, PT, R5.reuse, R2, PT ;  /* 0x000000020500720c */ /* 0x040fe20003f06270 */
[----:B------:R-:W-:Y:S03]  /*58b0*/  IMAD.HI.U32 R6, R5, R22, RZ ;  /* 0x0000001605067227 */ /* 0x000fe600078e00ff */
[----:B------:R-:W-:Y:S01]  /*58c0*/  ISETP.GE.OR P0, PT, R3, R4, P0 ;  /* 0x000000040300720c */ /* 0x000fe20000706670 */
[----:B------:R-:W-:Y:S01]  /*58d0*/  IMAD.MOV R4, RZ, RZ, -R3 ;  /* 0x000000ffff047224 */ /* 0x000fe200078e0a03 */
[-C--:B------:R-:W-:Y:S03]  /*58e0*/  SHF.R.U32.HI R6, RZ, R23.reuse, R6 ;  /* 0x00000017ff067219 */ /* 0x080fe60000011606 */
[----:B------:R-:W-:Y:S01]  /*58f0*/  IMAD R31, R28, R4, R31 ;  /* 0x000000041c1f7224 */ /* 0x000fe200078e021f */
[----:B------:R-:W-:Y:S05]  /*5900*/  SEL R15, R5, R6, !P2 ;  /* 0x00000006050f7207 */ /* 0x000fea0005000000 */
[----:B------:R-:W-:Y:S02]  /*5910*/  IMAD.MOV R6, RZ, RZ, -R15 ;  /* 0x000000ffff067224 */ /* 0x000fe400078e0a0f */
[C---:B------:R-:W-:Y:S04]  /*5920*/  @!P0 IMAD.HI.U32 R2, R3.reuse, R22, RZ ;  /* 0x0000001603028227 */ /* 0x040fe800078e00ff */
[----:B------:R-:W-:Y:S01]  /*5930*/  IMAD R6, R26, R6, R5 ;  /* 0x000000061a067224 */ /* 0x000fe200078e0205 */
[----:B------:R-:W-:Y:S04]  /*5940*/  @!P0 SHF.R.U32.HI R2, RZ, R23, R2 ;  /* 0x00000017ff028219 */ /* 0x000fe80000011602 */
[----:B------:R-:W-:Y:S02]  /*5950*/  @!P0 SEL R0, R3, R2, !P2 ;  /* 0x0000000203008207 */ /* 0x000fe40005000000 */
[----:B------:R-:W-:Y:S02]  /*5960*/  IADD3 R2, PT, PT, -R5, RZ, RZ ;  /* 0x000000ff05027210 */ /* 0x000fe40007ffe1ff */
[----:B------:R-:W-:Y:S01]  /*5970*/  @!P0 IADD3 R8, PT, PT, R15, -R0, RZ ;  /* 0x800000000f088210 */ /* 0x000fe20007ffe0ff */
[----:B------:R-:W-:Y:S02]  /*5980*/  @!P0 IMAD R0, R7, R6, R0 ;  /* 0x0000000607008224 */ /* 0x000fe400078e0200 */
[----:B------:R-:W-:Y:S02]  /*5990*/  IMAD R29, R24, R2, R29 ;  /* 0x00000002181d7224 */ /* 0x000fe400078e021d */
[----:B------:R-:W-:Y:S02]  /*59a0*/  @!P0 IMAD R5, R8, R26, R3 ;  /* 0x0000001a08058224 */ /* 0x000fe400078e0203 */
[----:B------:R-:W-:Y:S04]  /*59b0*/  @!P0 IMAD.MOV.U32 R3, RZ, RZ, R0 ;  /* 0x000000ffff038224 */ /* 0x000fe800078e0000 */
[----:B------:R-:W-:Y:S02]  /*59c0*/  IMAD R31, R3, R28, R31 ;  /* 0x0000001c031f7224 */ /* 0x000fe400078e021f */
[----:B------:R-:W-:Y:S07]  /*59d0*/  IMAD R29, R5, R24, R29 ;  /* 0x00000018051d7224 */ /* 0x000fee00078e021d */
.L_x_102:
[----:B-1----:R-:W-:Y:S01]  /*59e0*/  @!P1 ISETP.NE.AND P0, PT, R10, 0x1, PT ;  /* 0x000000010a00980c */ /* 0x002fe20003f05270 */
[----:B------:R-:W-:Y:S01]  /*59f0*/  @!P1 IMAD.HI.U32 R3, R29, R11, RZ ;  /* 0x0000000b1d039227 */ /* 0x000fe200078e00ff */
[----:B------:R-:W-:Y:S01]  /*5a00*/  R2UR UR42, R21 ;  /* 0x00000000152a72ca */ /* 0x000fe200000e0000 */
[----:B------:R-:W-:Y:S01]  /*5a10*/  BSSY.RECONVERGENT B6, `(.L_x_103) ;  /* 0x0000031000067945 */ /* 0x000fe20003800200 */
[----:B------:R-:W-:Y:S01]  /*5a20*/  R2UR UR41, R20 ;  /* 0x00000000142972ca */ /* 0x000fe200000e0000 */
[----:B------:R-:W-:Y:S01]  /*5a30*/  @!P1 IMAD.HI.U32 R0, R31, R12, RZ ;  /* 0x0000000c1f009227 */ /* 0x000fe200078e00ff */
[----:B------:R-:W-:Y:S02]  /*5a40*/  @!P1 SHF.R.U32.HI R2, RZ, R14, R3 ;  /* 0x0000000eff029219 */ /* 0x000fe40000011603 */
[----:B------:R-:W-:Y:S01]  /*5a50*/  @!P1 ISETP.NE.AND P2, PT, R9, 0x1, PT ;  /* 0x000000010900980c */ /* 0x000fe20003f45270 */
[----:B------:R-:W-:Y:S01]  /*5a60*/  VIADD R76, R76, 0x1 ;  /* 0x000000014c4c7836 */ /* 0x000fe20000000000 */
[----:B------:R-:W-:Y:S02]  /*5a70*/  @!P1 SEL R2, R29, R2, !P0 ;  /* 0x000000021d029207 */ /* 0x000fe40004000000 */
[----:B------:R-:W-:Y:S02]  /*5a80*/  @!P1 SHF.R.U32.HI R0, RZ, R13, R0 ;  /* 0x0000000dff009219 */ /* 0x000fe40000011600 */
[----:B------:R-:W-:Y:S01]  /*5a90*/  LOP3.LUT P0, RZ, R67, 0x90, RZ, 0xc0, !PT ;  /* 0x0000009043ff7812 */ /* 0x000fe2000780c0ff */
[----:B------:R-:W-:Y:S01]  /*5aa0*/  USHF.L.U32 UR42, UR42, 0x6, URZ ;  /* 0x000000062a2a7899 */ /* 0x000fe200080006ff */
[----:B------:R-:W-:Y:S01]  /*5ab0*/  @!P1 SEL R3, R31, R0, !P2 ;  /* 0x000000001f039207 */ /* 0x000fe20005000000 */
[----:B------:R-:W-:Y:S01]  /*5ac0*/  USHF.L.U32 UR41, UR41, 0x7, URZ ;  /* 0x0000000729297899 */ /* 0x000fe200080006ff */
[----:B------:R-:W-:Y:S03]  /*5ad0*/  @P4 SHF.R.U32.HI R68, RZ, 0x10, R17 ;  /* 0x00000010ff444819 */ /* 0x000fe60000011611 */
[----:B------:R-:W-:Y:S02]  /*5ae0*/  @!P1 IMAD.IADD R0, R2, 0x1, -R3 ;  /* 0x0000000102009824 */ /* 0x000fe400078e0a03 */
[----:B------:R-:W-:Y:S02]  /*5af0*/  @!P1 IMAD.IADD R2, R3, 0x1, -R2 ;  /* 0x0000000103029824 */ /* 0x000fe400078e0a02 */
[----:B------:R-:W-:Y:S02]  /*5b00*/  @!P1 IMAD R31, R0, R9, R31 ;  /* 0x00000009001f9224 */ /* 0x000fe400078e021f */
[----:B------:R-:W-:Y:S01]  /*5b10*/  @!P1 IMAD R29, R2, R10, R29 ;  /* 0x0000000a021d9224 */ /* 0x000fe200078e021d */
[----:B------:R-:W-:Y:S06]  /*5b20*/  @!P0 BRA `(.L_x_104) ;  /* 0x00000000007c8947 */ /* 0x000fec0003800000 */
[----:B------:R-:W1:Y:S01]  /*5b30*/  LDCU.64 UR8, c[0x4][0x80] ;  /* 0x01001000ff0877ac */ /* 0x000e620008000a00 */
[----:B------:R-:W-:Y:S01]  /*5b40*/  MOV R2, 0x0 ;  /* 0x0000000000027802 */ /* 0x000fe20000000f00 */
[----:B------:R-:W-:Y:S02]  /*5b50*/  HFMA2 R12, -RZ, RZ, 0, 5.9604644775390625e-08 ;  /* 0x00000001ff0c7431 */ /* 0x000fe400000001ff */
[----:B------:R-:W-:Y:S01]  /*5b60*/  IMAD.MOV.U32 R8, RZ, RZ, 0x70 ;  /* 0x00000070ff087424 */ /* 0x000fe200078e00ff */
[----:B------:R2:W3:Y:S01]  /*5b70*/  LDC.64 R14, c[0x4][R2] ;  /* 0x01000000020e7b82 */ /* 0x0004e20000000a00 */
[----:B------:R-:W4:Y:S01]  /*5b80*/  LDCU.64 UR6, c[0x4][0x88] ;  /* 0x01001100ff0677ac */ /* 0x000f220008000a00 */
[----:B------:R-:W-:Y:S01]  /*5b90*/  IMAD.MOV.U32 R13, RZ, RZ, RZ ;  /* 0x000000ffff0d7224 */ /* 0x000fe200078e00ff */
[----:B------:R-:W2:Y:S01]  /*5ba0*/  LDCU.64 UR4, c[0x4][0x8] ;  /* 0x01000100ff0477ac */ /* 0x000ea20008000a00 */
[----:B-1----:R-:W-:Y:S01]  /*5bb0*/  MOV R5, UR9 ;  /* 0x0000000900057c02 */ /* 0x002fe20008000f00 */
[----:B------:R-:W-:Y:S01]  /*5bc0*/  IMAD.U32 R4, RZ, RZ, UR8 ;  /* 0x00000008ff047e24 */ /* 0x000fe2000f8e00ff */
[----:B----4-:R-:W-:Y:S01]  /*5bd0*/  MOV R7, UR7 ;  /* 0x0000000700077c02 */ /* 0x010fe20008000f00 */
[----:B------:R-:W-:Y:S01]  /*5be0*/  IMAD.U32 R6, RZ, RZ, UR6 ;  /* 0x00000006ff067e24 */ /* 0x000fe2000f8e00ff */
[----:B--2---:R-:W-:Y:S01]  /*5bf0*/  MOV R11, UR5 ;  /* 0x00000005000b7c02 */ /* 0x004fe20008000f00 */
[----:B------:R-:W-:Y:S02]  /*5c00*/  IMAD.U32 R10, RZ, RZ, UR4 ;  /* 0x00000004ff0a7e24 */ /* 0x000fe4000f8e00ff */
[----:B------:R-:W-:Y:S07]  /*5c10*/  LEPC R20, `(.L_x_105) ;  /* 0x000000001014794e */ /* 0x000fee0000000000 */
[----:B---3-5:R-:W-:Y:S05]  /*5c20*/  CALL.ABS.NOINC R14 ;  /* 0x000000000e007343 */ /* 0x028fea0003c00000 */
.L_x_105:
[----:B------:R-:W1:Y:S01]  /*5c30*/  LDCU.64 UR8, c[0x4][0x80] ;  /* 0x01001000ff0877ac */ /* 0x000e620008000a00 */
[----:B------:R-:W2:Y:S01]  /*5c40*/  LDC.64 R2, c[0x4][R2] ;  /* 0x0100000002027b82 */ /* 0x000ea20000000a00 */
[----:B------:R-:W-:Y:S02]  /*5c50*/  HFMA2 R12, -RZ, RZ, 0, 5.9604644775390625e-08 ;  /* 0x00000001ff0c7431 */ /* 0x000fe400000001ff */
[----:B------:R-:W-:Y:S02]  /*5c60*/  IMAD.MOV.U32 R8, RZ, RZ, 0x70 ;  /* 0x00000070ff087424 */ /* 0x000fe400078e00ff */
[----:B------:R-:W-:Y:S01]  /*5c70*/  IMAD.MOV.U32 R13, RZ, RZ, RZ ;  /* 0x000000ffff0d7224 */ /* 0x000fe200078e00ff */
[----:B------:R-:W3:Y:S01]  /*5c80*/  LDCU.64 UR6, c[0x4][0x88] ;  /* 0x01001100ff0677ac */ /* 0x000ee20008000a00 */
[----:B------:R-:W4:Y:S01]  /*5c90*/  LDCU.64 UR4, c[0x4][0x8] ;  /* 0x01000100ff0477ac */ /* 0x000f220008000a00 */
[----:B-1----:R-:W-:Y:S02]  /*5ca0*/  MOV R4, UR8 ;  /* 0x0000000800047c02 */ /* 0x002fe40008000f00 */
[----:B------:R-:W-:Y:S02]  /*5cb0*/  MOV R5, UR9 ;  /* 0x0000000900057c02 */ /* 0x000fe40008000f00 */
[----:B---3--:R-:W-:Y:S01]  /*5cc0*/  MOV R7, UR7 ;  /* 0x0000000700077c02 */ /* 0x008fe20008000f00 */
[----:B------:R-:W-:Y:S01]  /*5cd0*/  IMAD.U32 R6, RZ, RZ, UR6 ;  /* 0x00000006ff067e24 */ /* 0x000fe2000f8e00ff */
[----:B----4-:R-:W-:Y:S01]  /*5ce0*/  MOV R11, UR5 ;  /* 0x00000005000b7c02 */ /* 0x010fe20008000f00 */
[----:B------:R-:W-:Y:S02]  /*5cf0*/  IMAD.U32 R10, RZ, RZ, UR4 ;  /* 0x00000004ff0a7e24 */ /* 0x000fe4000f8e00ff */
[----:B------:R-:W-:Y:S07]  /*5d00*/  LEPC R20, `(.L_x_104) ;  /* 0x000000001014794e */ /* 0x000fee0000000000 */
[----:B--2---:R-:W-:Y:S05]  /*5d10*/  CALL.ABS.NOINC R2 ;  /* 0x0000000002007343 */ /* 0x004fea0003c00000 */
.L_x_104:
[----:B------:R-:W-:Y:S05]  /*5d20*/  BSYNC.RECONVERGENT B6 ;  /* 0x0000000000067941 */ /* 0x000fea0003800200 */
.L_x_103:
[----:B------:R-:W-:Y:S01]  /*5d30*/  ISETP.NE.U32.AND P4, PT, R54, RZ, PT ;  /* 0x000000ff3600720c */ /* 0x000fe20003f85070 */
[----:B------:R-:W-:Y:S01]  /*5d40*/  UISETP.NE.AND UP2, UPT, UR50, URZ, UPT ;  /* 0x000000ff3200728c */ /* 0x000fe2000bf45270 */
[----:B------:R-:W-:Y:S01]  /*5d50*/  ISETP.NE.U32.AND P2, PT, RZ, UR38, PT ;  /* 0x00000026ff007c0c */ /* 0x000fe2000bf45070 */
[----:B------:R-:W-:Y:S01]  /*5d60*/  UISETP.NE.U32.AND UP1, UPT, UR44, URZ, UPT ;  /* 0x000000ff2c00728c */ /* 0x000fe2000bf25070 */
[----:B------:R-:W-:Y:S01]  /*5d70*/  ISETP.NE.AND.EX P4, PT, R55, RZ, PT, P4 ;  /* 0x000000ff3700720c */ /* 0x000fe20003f85340 */
[----:B------:R-:W-:Y:S01]  /*5d80*/  UPLOP3.LUT UP0, UPT, UPT, UPT, UPT, 0x40, 0x4 ;  /* 0x000000000004789c */ /* 0x000fe20003f0e870 */
[----:B------:R-:W-:Y:S01]  /*5d90*/  ISETP.NE.AND.EX P2, PT, RZ, UR39, PT, P2 ;  /* 0x00000027ff007c0c */ /* 0x000fe2000bf45320 */
[----:B------:R-:W-:Y:S01]  /*5da0*/  UISETP.NE.AND.EX UP1, UPT, UR45, URZ, UPT, UP1 ;  /* 0x000000ff2d00728c */ /* 0x000fe2000bf25310 */
[----:B------:R-:W-:Y:S04]  /*5db0*/  PLOP3.LUT P1, PT, PT, PT, UP2, 0x80, 0x8 ;  /* 0x000000000008781c */ /* 0x000fe80003f2f028 */
[----:B------:R-:W-:Y:S06]  /*5dc0*/  @UP2 UPLOP3.LUT UP0, UPT, UPT, UPT, UP1, 0x80, 0x8 ;  /* 0x000000000008289c */ /* 0x000fec0003f0f010 */
[----:B------:R-:W-:Y:S01]  /*5dd0*/  PLOP3.LUT P0, PT, PT, PT, UP0, 0x80, 0x8 ;  /* 0x000000000008781c */ /* 0x000fe20003f0f008 */
[----:B------:R-:W-:Y:S01]  /*5de0*/  @!UPT UIADD3 URZ, UPT, UPT, URZ, URZ, URZ ;  /* 0x000000fffffff290 */ /* 0x000fe2000fffe0ff */
[----:B------:R-:W-:Y:S11]  /*5df0*/  BRA.U !UP1, `(.L_x_106) ;  /* 0x0000000109387547 */ /* 0x000ff6000b800000 */
[----:B------:R-:W-:Y:S01]  /*5e00*/  UISETP.NE.U32.AND UP0, UPT, UR38, URZ, UPT ;  /* 0x000000ff2600728c */ /* 0x000fe2000bf05070 */
[----:B------:R-:W-:Y:S02]  /*5e10*/  HFMA2 R0, -RZ, RZ, 0, 5.9604644775390625e-08 ;  /* 0x00000001ff007431 */ /* 0x000fe400000001ff */
[----:B------:R-:W-:Y:S01]  /*5e20*/  IMAD.MOV.U32 R59, RZ, RZ, 0x1 ;  /* 0x00000001ff3b7424 */ /* 0x000fe200078e00ff */
[----:B------:R-:W-:Y:S06]  /*5e30*/  UISETP.NE.AND.EX UP0, UPT, UR39, URZ, UPT, UP0 ;  /* 0x000000ff2700728c */ /* 0x000fec000bf05300 */
[----:B------:R-:W-:Y:S05]  /*5e40*/  PLOP3.LUT P3, PT, PT, PT, UP0, 0x80, 0x8 ;  /* 0x000000000008781c */ /* 0x000fea0003f6f008 */
[----:B------:R-:W1:Y:S01]  /*5e50*/  @UP0 LDCU.64 UR6, c[0x0][0x888] ;  /* 0x00011100ff0607ac */ /* 0x000e620008000a00 */
[----:B------:R-:W-:Y:S07]  /*5e60*/  @UP0 UIMAD UR4, UR36, UR44, URZ ;  /* 0x0000002c240402a4 */ /* 0x000fee000f8e02ff */
[----:B------:R-:W-:Y:S01]  /*5e70*/  @!P3 PRMT R59, R0, 0x7610, R59 ;  /* 0x00007610003bb816 */ /* 0x000fe2000000003b */
[----:B-1----:R-:W-:Y:S03]  /*5e80*/  @UP0 UIMAD.WIDE UR6, UR4, 0x4, UR6 ;  /* 0x00000004040608a5 */ /* 0x002fe6000f8e0206 */
[----:B------:R-:W1:Y:S03]  /*5e90*/  @!UP0 LDCU UR4, c[0x0][0x880] ;  /* 0x00011000ff0487ac */ /* 0x000e660008000800 */
[----:B------:R-:W-:Y:S01]  /*5ea0*/  IMAD.U32 R2, RZ, RZ, UR6 ;  /* 0x00000006ff027e24 */ /* 0x000fe2000f8e00ff */
[----:B------:R-:W-:Y:S05]  /*5eb0*/  MOV R3, UR7 ;  /* 0x0000000700037c02 */ /* 0x000fea0008000f00 */
[----:B-----5:R2:W5:Y:S02]  /*5ec0*/  @P3 LDG.E R35, desc[UR46][R2.64] ;  /* 0x0000002e02233981 */ /* 0x020564000c1e1900 */
[----:B-12---:R-:W-:Y:S02]  /*5ed0*/  @!P3 IMAD.U32 R35, RZ, RZ, UR4 ;  /* 0x00000004ff23be24 */ /* 0x006fe4000f8e00ff */
.L_x_106:
[----:B------:R-:W-:Y:S05]  /*5ee0*/  @!P4 BRA `(.L_x_107) ;  /* 0x000000000020c947 */ /* 0x000fea0003800000 */
[----:B------:R-:W-:Y:S04]  /*5ef0*/  ISETP.NE.U32.AND P3, PT, R52, RZ, PT ;  /* 0x000000ff3400720c */ /* 0x000fe80003f65070 */
[----:B------:R-:W-:Y:S11]  /*5f00*/  ISETP.NE.AND.EX P3, PT, R53, RZ, PT, P3 ;  /* 0x000000ff3500720c */ /* 0x000ff60003f65330 */
[----:B------:R-:W-:Y:S02]  /*5f10*/  @!UPT UIADD3 URZ, UPT, UPT, URZ, URZ, URZ ;  /* 0x000000fffffff290 */ /* 0x000fe4000fffe0ff */
[----:B------:R-:W1:Y:S01]  /*5f20*/  @P3 LDC.64 R2, c[0x0][0x8a8] ;  /* 0x00022a00ff023b82 */ /* 0x000e620000000a00 */
[----:B------:R-:W-:Y:S04]  /*5f30*/  @P3 IMAD R0, R54, UR36, RZ ;  /* 0x0000002436003c24 */ /* 0x000fe8000f8e02ff */
[----:B-1----:R-:W-:Y:S05]  /*5f40*/  @P3 IMAD.WIDE R2, R0, 0x4, R2 ;  /* 0x0000000400023825 */ /* 0x002fea00078e0202 */
[----:B-----5:R1:W5:Y:S02]  /*5f50*/  @P3 LDG.E R32, desc[UR46][R2.64] ;  /* 0x0000002e02203981 */ /* 0x020364000c1e1900 */
[----:B-1----:R-:W2:Y:S02]  /*5f60*/  @!P3 LDC R32, c[0x0][0x8a0] ;  /* 0x00022800ff20bb82 */ /* 0x002ea40000000800 */
.L_x_107:
[----:B-----5:R-:W-:Y:S01]  /*5f70*/  FSETP.NEU.AND P3, PT, R35, RZ, PT ;  /* 0x000000ff2300720b */ /* 0x020fe20003f6d000 */
[----:B------:R-:W-:Y:S01]  /*5f80*/  IMAD.SHL.U32 R77, R64, 0x2, RZ ;  /* 0x00000002404d7824 */ /* 0x000fe200078e00ff */
[----:B------:R-:W-:Y:S01]  /*5f90*/  SEL R5, RZ, 0xffffffff, P2 ;  /* 0xffffffffff057807 */ /* 0x000fe20001000000 */
[----:B------:R-:W-:Y:S01]  /*5fa0*/  BSSY B1, `(.L_x_108) ;  /* 0x0000034000017945 */ /* 0x000fe20003800000 */
[----:B------:R-:W-:Y:S01]  /*5fb0*/  @P1 LOP3.LUT P2, RZ, R59, 0xff, RZ, 0xc0, !PT ;  /* 0x000000ff3bff1812 */ /* 0x000fe2000784c0ff */
[----:B------:R-:W-:Y:S01]  /*5fc0*/  IMAD.MOV.U32 R39, RZ, RZ, 0x1 ;  /* 0x00000001ff277424 */ /* 0x000fe200078e00ff */
[----:B------:R-:W-:Y:S01]  /*5fd0*/  @P1 SEL R0, RZ, 0xffffffff, P3 ;  /* 0xffffffffff001807 */ /* 0x000fe20001800000 */
[C---:B------:R-:W-:Y:S01]  /*5fe0*/  IMAD R34, R30.reuse, 0x40, R33 ;  /* 0x000000401e227824 */ /* 0x040fe200078e0221 */
[----:B------:R-:W-:Y:S01]  /*5ff0*/  LOP3.LUT R71, R71, 0x1, RZ, 0x3c, !PT ;  /* 0x0000000147477812 */ /* 0x000fe200078e3cff */
[----:B------:R-:W-:Y:S01]  /*6000*/  IMAD.MOV.U32 R38, RZ, RZ, RZ ;  /* 0x000000ffff267224 */ /* 0x000fe200078e00ff */
[----:B------:R-:W-:Y:S02]  /*6010*/  @P0 SEL R0, R5, R0, !P2 ;  /* 0x0000000005000207 */ /* 0x000fe40005000000 */
[----:B------:R-:W-:Y:S02]  /*6020*/  CS2R R50, SRZ ;  /* 0x0000000000327805 */ /* 0x000fe4000001ff00 */
[----:B------:R-:W-:Y:S02]  /*6030*/  LEA R74, R30, UR48, 0x3 ;  /* 0x000000301e4a7c11 */ /* 0x000fe4000f8e18ff */
[----:B------:R-:W-:Y:S02]  /*6040*/  CS2R R48, SRZ ;  /* 0x0000000000307805 */ /* 0x000fe4000001ff00 */
[----:B------:R-:W-:Y:S02]  /*6050*/  @P1 LOP3.LUT R0, R0, 0x1, RZ, 0xc0, !PT ;  /* 0x0000000100001812 */ /* 0x000fe400078ec0ff */
[----:B------:R-:W-:Y:S02]  /*6060*/  CS2R R42, SRZ ;  /* 0x00000000002a7805 */ /* 0x000fe4000001ff00 */
[----:B------:R-:W-:Y:S02]  /*6070*/  SHF.L.U32 R3, R70, 0x1f, RZ ;  /* 0x0000001f46037819 */ /* 0x000fe400000006ff */
[----:B------:R-:W-:Y:S02]  /*6080*/  CS2R R40, SRZ ;  /* 0x0000000000287805 */ /* 0x000fe4000001ff00 */
[----:B------:R-:W-:Y:S01]  /*6090*/  ISETP.NE.U32.OR P5, PT, R0, 0x1, !P1 ;  /* 0x000000010000780c */ /* 0x000fe20004fa5470 */
[----:B------:R-:W-:Y:S01]  /*60a0*/  VIADD R82, R77, UR48 ;  /* 0x000000304d527c36 */ /* 0x000fe20008000000 */
[----:B------:R-:W-:Y:S02]  /*60b0*/  PLOP3.LUT P2, PT, PT, PT, UP1, 0x80, 0x8 ;  /* 0x000000000008781c */ /* 0x000fe40003f4f018 */
[----:B------:R-:W-:Y:S02]  /*60c0*/  SEL R0, RZ, 0xffffffff, P3 ;  /* 0xffffffffff007807 */ /* 0x000fe40001800000 */
[----:B------:R-:W-:Y:S02]  /*60d0*/  LOP3.LUT P3, R75, R59, 0xff, RZ, 0xc0, !PT ;  /* 0x000000ff3b4b7812 */ /* 0x000fe4000786c0ff */
[----:B------:R-:W-:Y:S05]  /*60e0*/  P2R R78, PR, RZ, 0x20 ;  /* 0x00000020ff4e7803 */ /* 0x000fea0000000000 */
[----:B------:R-:W-:Y:S02]  /*60f0*/  @P5 SHF.L.U32 R2, R71, 0x1f, RZ ;  /* 0x0000001f47025819 */ /* 0x000fe400000006ff */
[----:B------:R-:W-:Y:S02]  /*6100*/  @P2 SEL R0, R5, R0, !P3 ;  /* 0x0000000005002207 */ /* 0x000fe40005800000 */
[----:B------:R-:W1:Y:S02]  /*6110*/  @P5 SYNCS.PHASECHK.TRANS64.TRYWAIT P1, [UR48+0x40], R2 ;  /* 0x00004002ff0055a7 */ /* 0x000e640008021130 */
[----:B------:R-:W-:Y:S04]  /*6120*/  LOP3.LUT R0, R0, 0x1, RZ, 0xc0, !PT ;  /* 0x0000000100007812 */ /* 0x000fe800078ec0ff */
[----:B------:R-:W-:Y:S04]  /*6130*/  ISETP.NE.U32.AND P4, PT, R0, 0x1, PT ;  /* 0x000000010000780c */ /* 0x000fe80003f85070 */
[----:B------:R-:W-:Y:S01]  /*6140*/  P2R R80, PR, RZ, 0x10 ;  /* 0x00000010ff507803 */ /* 0x000fe20000000000 */
[----:B------:R3:W4:Y:S01]  /*6150*/  SYNCS.PHASECHK.TRANS64.TRYWAIT P0, [R74+URZ+0xb0], R3 ;  /* 0x0000b0034a0075a7 */ /* 0x00072200080011ff */
[----:B-1----:R-:W-:Y:S01]  /*6160*/  @P5 SEL R39, RZ, 0x1, !P1 ;  /* 0x00000001ff275807 */ /* 0x002fe20004800000 */
[----:B---3--:R-:W-:Y:S06]  /*6170*/  @!P5 BRA `(.L_x_109) ;  /* 0x000000000058d947 */ /* 0x008fec0003800000 */
[C---:B------:R-:W-:Y:S01]  /*6180*/  VIADD R0, R82.reuse, 0x200 ;  /* 0x0000020052007836 */ /* 0x040fe20000000000 */
[----:B------:R-:W-:Y:S01]  /*6190*/  LOP3.LUT P5, RZ, R65, 0x40, RZ, 0xc0, !PT ;  /* 0x0000004041ff7812 */ /* 0x000fe200078ac0ff */
[----:B------:R-:W-:Y:S01]  /*61a0*/  BSSY B0, `(.L_x_110) ;  /* 0x000000e000007945 */ /* 0x000fe20003800000 */
[----:B------:R-:W-:Y:S01]  /*61b0*/  ISETP.NE.AND P2, PT, R39, RZ, PT ;  /* 0x000000ff2700720c */ /* 0x000fe20003f45270 */
[----:B------:R-:W-:Y:S01]  /*61c0*/  @P4 VIADD R2, R82, 0x210 ;  /* 0x0000021052024836 */ /* 0x000fe20000000000 */
[----:B------:R-:W-:Y:S01]  /*61d0*/  PLOP3.LUT P1, PT, PT, PT, PT, 0x8, 0x80 ;  /* 0x000000000080781c */ /* 0x000fe20003f2e170 */
[----:B------:R-:W-:Y:S01]  /*61e0*/  IMAD.MOV.U32 R51, RZ, RZ, RZ ;  /* 0x000000ffff337224 */ /* 0x000fe200078e00ff */
[----:B------:R-:W-:Y:S02]  /*61f0*/  @P4 PLOP3.LUT P1, PT, P5, PT, PT, 0x80, 0x8 ;  /* 0x000000000008481c */ /* 0x000fe40002f2f070 */
[----:B------:R-:W-:Y:S02]  /*6200*/  CS2R R48, SRZ ;  /* 0x0000000000307805 */ /* 0x000fe4000001ff00 */
[----:B------:R-:W-:Y:S02]  /*6210*/  CS2R R42, SRZ ;  /* 0x00000000002a7805 */ /* 0x000fe4000001ff00 */
[----:B------:R-:W-:Y:S07]  /*6220*/  CS2R R40, SRZ ;  /* 0x0000000000287805 */ /* 0x000fee000001ff00 */
[----:B------:R-:W-:Y:S01]  /*6230*/  @P1 VIADD R2, R0, 0xfffffff0 ;  /* 0xfffffff000021836 */ /* 0x000fe20000000000 */
[----:B------:R-:W-:Y:S06]  /*6240*/  @P2 BRA `(.L_x_111) ;  /* 0x00000000000c2947 */ /* 0x000fec0003800000 */
[----:B------:R-:W-:Y:S04]  /*6250*/  SHF.L.U32 R5, R71, 0x1f, RZ ;  /* 0x0000001f47057819 */ /* 0x000fe800000006ff */
[----:B------:R-:W1:Y:S02]  /*6260*/  SYNCS.PHASECHK.TRANS64.TRYWAIT P1, [UR48+0x40], R5 ;  /* 0x00004005ff0075a7 */ /* 0x000e640008021130 */
[----:B-1----:R-:W-:Y:S05]  /*6270*/  @!P1 BRA `(.L_x_112) ;  /* 0x0000003000349947 */ /* 0x002fea0003800000 */
.L_x_111:
[----:B------:R-:W-:Y:S05]  /*6280*/  BSYNC B0 ;  /* 0x0000000000007941 */ /* 0x000fea0003800000 */
.L_x_110:
[----:B------:R-:W-:Y:S01]  /*6290*/  ISETP.NE.AND P1, PT, R80, RZ, PT ;  /* 0x000000ff5000720c */ /* 0x000fe20003f25270 */
[----:B------:R-:W-:Y:S11]  /*62a0*/  HFMA2 R38, -RZ, RZ, 0, 5.9604644775390625e-08 ;  /* 0x00000001ff267431 */ /* 0x000ff600000001ff */
[----:B------:R-:W-:Y:S01]  /*62b0*/  @!UPT UIADD3 URZ, UPT, UPT, URZ, URZ, URZ ;  /* 0x000000fffffff290 */ /* 0x000fe2000fffe0ff */
[----:B------:R3:W1:Y:S04]  /*62c0*/  @P1 LDS.128 R48, [R2] ;  /* 0x0000000002301984 */ /* 0x0006680000000c00 */
[----:B------:R3:W1:Y:S02]  /*62d0*/  @P1 LDS.128 R40, [R77+UR48+0x200] ;  /* 0x000200304d281984 */ /* 0x0006640008000c00 */
.L_x_109:
[----:B------:R-:W-:Y:S05]  /*62e0*/  BSYNC B1 ;  /* 0x0000000000017941 */ /* 0x000fea0003800000 */
.L_x_108:
[----:B-1----:R-:W-:Y:S04]  /*62f0*/  SHF.R.U32.HI R5, RZ, 0x15, R34 ;  /* 0x00000015ff057819 */ /* 0x002fe80000011622 */
[----:B------:R-:W-:Y:S01]  /*6300*/  LOP3.LUT P1, RZ, R5, 0x3, R66, 0x48, !PT ;  /* 0x0000000305ff7812 */ /* 0x000fe20007824842 */
[----:B------:R-:W-:Y:S01]  /*6310*/  @!UPT UIADD3 URZ, UPT, UPT, URZ, URZ, URZ ;  /* 0x000000fffffff290 */ /* 0x000fe2000fffe0ff */
[----:B----4-:R-:W-:Y:S11]  /*6320*/  @P0 BRA `(.L_x_113) ;  /* 0x0000000000080947 */ /* 0x010ff60003800000 */
[----:B------:R-:W1:Y:S02]  /*6330*/  SYNCS.PHASECHK.TRANS64.TRYWAIT P0, [R74+URZ+0xb0], R3 ;  /* 0x0000b0034a0075a7 */ /* 0x000e6400080011ff */
[----:B-1----:R-:W-:Y:S05]  /*6340*/  @!P0 BRA `(.L_x_114) ;  /* 0x0000003000188947 */ /* 0x002fea0003800000 */
.L_x_113:
[----:B------:R-:W-:Y:S05]  /*6350*/  @!P1 BRA `(.L_x_115) ;  /* 0x0000000000409947 */ /* 0x000fea0003800000 */
[----:B------:R-:W4:Y:S01]  /*6360*/  LDCU.64 UR8, c[0x4][0x70] ;  /* 0x01000e00ff0877ac */ /* 0x000f220008000a00 */
[----:B-1----:R-:W-:Y:S01]  /*6370*/  MOV R3, 0x0 ;  /* 0x0000000000037802 */ /* 0x002fe20000000f00 */
[----:B------:R-:W-:Y:S02]  /*6380*/  HFMA2 R12, -RZ, RZ, 0, 5.9604644775390625e-08 ;  /* 0x00000001ff0c7431 */ /* 0x000fe400000001ff */
[----:B------:R-:W-:Y:S02]  /*6390*/  IMAD.MOV.U32 R8, RZ, RZ, 0x192 ;  /* 0x00000192ff087424 */ /* 0x000fe400078e00ff */
[----:B------:R-:W-:Y:S01]  /*63a0*/  IMAD.MOV.U32 R13, RZ, RZ, RZ ;  /* 0x000000ffff0d7224 */ /* 0x000fe200078e00ff */
[----:B------:R-:W1:Y:S01]  /*63b0*/  LDCU.64 UR6, c[0x4][0x78] ;  /* 0x01000f00ff0677ac */ /* 0x000e620008000a00 */
[----:B---3--:R-:W3:Y:S01]  /*63c0*/  LDC.64 R2, c[0x4][R3] ;  /* 0x0100000003027b82 */ /* 0x008ee20000000a00 */
[----:B------:R-:W5:Y:S01]  /*63d0*/  LDCU.64 UR4, c[0x4][0x10] ;  /* 0x01000200ff0477ac */ /* 0x000f620008000a00 */
[----:B----4-:R-:W-:Y:S01]  /*63e0*/  MOV R5, UR9 ;  /* 0x0000000900057c02 */ /* 0x010fe20008000f00 */
[----:B------:R-:W-:Y:S01]  /*63f0*/  IMAD.U32 R4, RZ, RZ, UR8 ;  /* 0x00000008ff047e24 */ /* 0x000fe2000f8e00ff */
[----:B-1----:R-:W-:Y:S01]  /*6400*/  MOV R7, UR7 ;  /* 0x0000000700077c02 */ /* 0x002fe20008000f00 */
[----:B------:R-:W-:Y:S01]  /*6410*/  IMAD.U32 R6, RZ, RZ, UR6 ;  /* 0x00000006ff067e24 */ /* 0x000fe2000f8e00ff */
[----:B-----5:R-:W-:Y:S01]  /*6420*/  MOV R11, UR5 ;  /* 0x00000005000b7c02 */ /* 0x020fe20008000f00 */
[----:B------:R-:W-:Y:S02]  /*6430*/  IMAD.U32 R10, RZ, RZ, UR4 ;  /* 0x00000004ff0a7e24 */ /* 0x000fe4000f8e00ff */
[----:B------:R-:W-:Y:S07]  /*6440*/  LEPC R20, `(.L_x_115) ;  /* 0x000000001014794e */ /* 0x000fee0000000000 */
[----:B--23--:R-:W-:Y:S05]  /*6450*/  CALL.ABS.NOINC R2 ;  /* 0x0000000002007343 */ /* 0x00cfea0003c00000 */
.L_x_115:
[----:B------:R-:W-:Y:S05]  /*6460*/  WARPSYNC.ALL ;  /* 0x0000000000007948 */ /* 0x000fea0003800000 */
[----:B------:R-:W-:Y:S01]  /*6470*/  R2UR UR4, R34 ;  /* 0x00000000220472ca */ /* 0x000fe200000e0000 */
[--C-:B------:R-:W-:Y:S01]  /*6480*/  HADD2.F32 R20, -RZ, R40.reuse.H0_H0 ;  /* 0x20000028ff147230 */ /* 0x100fe20000004100 */
[----:B------:R-:W-:Y:S01]  /*6490*/  MOV R81, 0x10 ;  /* 0x0000001000517802 */ /* 0x000fe20000000f00 */
[----:B------:R-:W-:Y:S01]  /*64a0*/  HADD2.F32 R21, -RZ, R40.H1_H1 ;  /* 0x30000028ff157230 */ /* 0x000fe20000004100 */
[----:B------:R-:W-:Y:S01]  /*64b0*/  LOP3.LUT P6, RZ, R65, 0x40, RZ, 0xc0, !PT ;  /* 0x0000004041ff7812 */ /* 0x000fe200078cc0ff */
[----:B------:R-:W-:Y:S01]  /*64c0*/  HADD2.F32 R36, -RZ, R41.H1_H1 ;  /* 0x30000029ff247230 */ /* 0x000fe20000004100 */
[----:B------:R-:W-:Y:S01]  /*64d0*/  ISETP.NE.AND P0, PT, R72, RZ, PT ;  /* 0x000000ff4800720c */ /* 0x000fe20003f05270 */
[----:B------:R-:W-:Y:S01]  /*64e0*/  HADD2.F32 R37, -RZ, R43.H0_H0 ;  /* 0x2000002bff257230 */ /* 0x000fe20000004100 */
[----:B------:R-:W-:Y:S01]  /*64f0*/  SEL R81, R81, 0xfffffff0, !P6 ;  /* 0xfffffff051517807 */ /* 0x000fe20007000000 */
[----:B------:R-:W-:Y:S03]  /*6500*/  BSSY.RECONVERGENT B0, `(.L_x_116) ;  /* 0x000004f000007945 */ /* 0x000fe60003800200 */
[----:B------:R-:W-:Y:S01]  /*6510*/  IADD3 R79, PT, PT, R82, R81, RZ ;  /* 0x00000051524f7210 */ /* 0x000fe20007ffe0ff */
[----:B------:R-:W2:Y:S02]  /*6520*/  LDTM.x16 R4, tmem[UR4] ;  /* 0x00000004000479ee */ /* 0x000ea40008240000 */
[C---:B--2---:R-:W-:Y:S01]  /*6530*/  FMUL R0, R32.reuse, R4 ;  /* 0x0000000420007220 */ /* 0x044fe20000400000 */
[C---:B---3--:R-:W-:Y:S01]  /*6540*/  FMUL R2, R32.reuse, R5 ;  /* 0x0000000520027220 */ /* 0x048fe20000400000 */
[C---:B-1----:R-:W-:Y:S01]  /*6550*/  FMUL R3, R32.reuse, R6 ;  /* 0x0000000620037220 */ /* 0x042fe20000400000 */
[C---:B------:R-:W-:Y:S01]  /*6560*/  FMUL R7, R32.reuse, R7 ;  /* 0x0000000720077220 */ /* 0x040fe20000400000 */
[C---:B------:R-:W-:Y:S01]  /*6570*/  FFMA R0, R35.reuse, R20, R0 ;  /* 0x0000001423007223 */ /* 0x040fe20000000000 */
[----:B------:R-:W-:Y:S02]  /*6580*/  HADD2.F32 R20, -RZ, R41.H0_H0 ;  /* 0x20000029ff147230 */ /* 0x000fe40000004100 */
[C---:B------:R-:W-:Y:S01]  /*6590*/  FFMA R2, R35.reuse, R21, R2 ;  /* 0x0000001523027223 */ /* 0x040fe20000000002 */
[--C-:B------:R-:W-:Y:S02]  /*65a0*/  HADD2.F32 R21, -RZ, R42.reuse.H0_H0 ;  /* 0x2000002aff157230 */ /* 0x100fe40000004100 */
[C---:B------:R-:W-:Y:S01]  /*65b0*/  FMUL R4, R32.reuse, R8 ;  /* 0x0000000820047220 */ /* 0x040fe20000400000 */
[C---:B------:R-:W-:Y:S01]  /*65c0*/  FMUL R5, R32.reuse, R9 ;  /* 0x0000000920057220 */ /* 0x040fe20000400000 */
[C---:B------:R-:W-:Y:S01]  /*65d0*/  FFMA R3, R35.reuse, R20, R3 ;  /* 0x0000001423037223 */ /* 0x040fe20000000003 */
[----:B------:R-:W-:Y:S02]  /*65e0*/  HADD2.F32 R20, -RZ, R42.H1_H1 ;  /* 0x3000002aff147230 */ /* 0x000fe40000004100 */
[C---:B------:R-:W-:Y:S01]  /*65f0*/  FFMA R7, R35.reuse, R36, R7 ;  /* 0x0000002423077223 */ /* 0x040fe20000000007 */
[C---:B------:R-:W-:Y:S01]  /*6600*/  FMUL R6, R32.reuse, R10 ;  /* 0x0000000a20067220 */ /* 0x040fe20000400000 */
[----:B------:R-:W-:Y:S02]  /*6610*/  HADD2.F32 R36, -RZ, R43.H1_H1 ;  /* 0x3000002bff247230 */ /* 0x000fe40000004100 */
[C---:B------:R-:W-:Y:S01]  /*6620*/  FMUL R11, R32.reuse, R11 ;  /* 0x0000000b200b7220 */ /* 0x040fe20000400000 */
[C---:B------:R-:W-:Y:S01]  /*6630*/  FFMA R4, R35.reuse, R21, R4 ;  /* 0x0000001523047223 */ /* 0x040fe20000000004 */
[C---:B------:R-:W-:Y:S01]  /*6640*/  FFMA R5, R35.reuse, R20, R5 ;  /* 0x0000001423057223 */ /* 0x040fe20000000005 */
[C---:B------:R-:W-:Y:S01]  /*6650*/  FFMA R6, R35.reuse, R37, R6 ;  /* 0x0000002523067223 */ /* 0x040fe20000000006 */
[--C-:B------:R-:W-:Y:S02]  /*6660*/  HADD2.F32 R20, -RZ, R48.reuse.H0_H0 ;  /* 0x20000030ff147230 */ /* 0x100fe40000004100 */
[C---:B------:R-:W-:Y:S01]  /*6670*/  FFMA R11, R35.reuse, R36, R11 ;  /* 0x00000024230b7223 */ /* 0x040fe2000000000b */
[C---:B------:R-:W-:Y:S01]  /*6680*/  FMUL R8, R32.reuse, R12 ;  /* 0x0000000c20087220 */ /* 0x040fe20000400000 */
[----:B------:R-:W-:Y:S02]  /*6690*/  HADD2.F32 R36, -RZ, R48.H1_H1 ;  /* 0x30000030ff247230 */ /* 0x000fe40000004100 */
[C---:B------:R-:W-:Y:S01]  /*66a0*/  FMUL R9, R32.reuse, R13 ;  /* 0x0000000d20097220 */ /* 0x040fe20000400000 */
[--C-:B------:R-:W-:Y:S02]  /*66b0*/  HADD2.F32 R21, -RZ, R49.reuse.H0_H0 ;  /* 0x20000031ff157230 */ /* 0x100fe40000004100 */
[C---:B------:R-:W-:Y:S01]  /*66c0*/  FMUL R10, R32.reuse, R14 ;  /* 0x0000000e200a7220 */ /* 0x040fe20000400000 */
[C---:B------:R-:W-:Y:S01]  /*66d0*/  FFMA R8, R35.reuse, R20, R8 ;  /* 0x0000001423087223 */ /* 0x040fe20000000008 */
[----:B------:R-:W-:Y:S02]  /*66e0*/  HADD2.F32 R20, -RZ, R49.H1_H1 ;  /* 0x30000031ff147230 */ /* 0x000fe40000004100 */
[C---:B------:R-:W-:Y:S01]  /*66f0*/  FFMA R9, R35.reuse, R36, R9 ;  /* 0x0000002423097223 */ /* 0x040fe20000000009 */
[C---:B------:R-:W-:Y:S01]  /*6700*/  FMUL R15, R32.reuse, R15 ;  /* 0x0000000f200f7220 */ /* 0x040fe20000400000 */
[C---:B------:R-:W-:Y:S01]  /*6710*/  FFMA R10, R35.reuse, R21, R10 ;  /* 0x00000015230a7223 */ /* 0x040fe2000000000a */
[--C-:B------:R-:W-:Y:S02]  /*6720*/  HADD2.F32 R21, -RZ, R50.reuse.H0_H0 ;  /* 0x20000032ff157230 */ /* 0x100fe40000004100 */
[C---:B------:R-:W-:Y:S01]  /*6730*/  FMUL R12, R32.reuse, R16 ;  /* 0x00000010200c7220 */ /* 0x040fe20000400000 */
[----:B------:R-:W-:Y:S02]  /*6740*/  HADD2.F32 R36, -RZ, R50.H1_H1 ;  /* 0x30000032ff247230 */ /* 0x000fe40000004100 */
[C---:B------:R-:W-:Y:S01]  /*6750*/  FFMA R15, R35.reuse, R20, R15 ;  /* 0x00000014230f7223 */ /* 0x040fe2000000000f */
[C---:B------:R-:W-:Y:S01]  /*6760*/  FMUL R13, R32.reuse, R17 ;  /* 0x00000011200d7220 */ /* 0x040fe20000400000 */
[--C-:B------:R-:W-:Y:S02]  /*6770*/  HADD2.F32 R37, -RZ, R51.reuse.H0_H0 ;  /* 0x20000033ff257230 */ /* 0x100fe40000004100 */
[C---:B------:R-:W-:Y:S01]  /*6780*/  FMUL R14, R32.reuse, R18 ;  /* 0x00000012200e7220 */ /* 0x040fe20000400000 */
[----:B------:R-:W-:Y:S02]  /*6790*/  HADD2.F32 R20, -RZ, R51.H1_H1 ;  /* 0x30000033ff147230 */ /* 0x000fe40000004100 */
[----:B------:R-:W-:Y:S01]  /*67a0*/  FMUL R19, R32, R19 ;  /* 0x0000001320137220 */ /* 0x000fe20000400000 */
[----:B------:R-:W-:Y:S01]  /*67b0*/  F2FP.F16.F32.PACK_AB R44, R2, R0 ;  /* 0x00000000022c723e */ /* 0x000fe200000000ff */
[----:B------:R-:W-:Y:S01]  /*67c0*/  FFMA R12, R35, R21, R12 ;  /* 0x00000015230c7223 */ /* 0x000fe2000000000c */
[----:B------:R-:W-:Y:S01]  /*67d0*/  F2FP.F16.F32.PACK_AB R45, R7, R3 ;  /* 0x00000003072d723e */ /* 0x000fe200000000ff */
[----:B------:R-:W-:Y:S01]  /*67e0*/  FFMA R13, R35, R36, R13 ;  /* 0x00000024230d7223 */ /* 0x000fe2000000000d */
[----:B------:R-:W-:Y:S01]  /*67f0*/  F2FP.F16.F32.PACK_AB R46, R5, R4 ;  /* 0x00000004052e723e */ /* 0x000fe200000000ff */
[----:B------:R-:W-:Y:S01]  /*6800*/  FFMA R14, R35, R37, R14 ;  /* 0x00000025230e7223 */ /* 0x000fe2000000000e */
[----:B------:R-:W-:Y:S01]  /*6810*/  F2FP.F16.F32.PACK_AB R47, R11, R6 ;  /* 0x000000060b2f723e */ /* 0x000fe200000000ff */
[----:B------:R-:W-:Y:S01]  /*6820*/  FFMA R19, R35, R20, R19 ;  /* 0x0000001423137223 */ /* 0x000fe20000000013 */
[----:B------:R-:W-:Y:S02]  /*6830*/  F2FP.F16.F32.PACK_AB R84, R9, R8 ;  /* 0x000000080954723e */ /* 0x000fe400000000ff */
[----:B------:R-:W-:Y:S01]  /*6840*/  F2FP.F16.F32.PACK_AB R85, R15, R10 ;  /* 0x0000000a0f55723e */ /* 0x000fe200000000ff */
[----:B------:R1:W-:Y:S01]  /*6850*/  STS.128 [R77+UR48+0x200], R44 ;  /* 0x0002002c4d007988 */ /* 0x0003e20008000c30 */
[----:B------:R-:W-:Y:S02]  /*6860*/  F2FP.F16.F32.PACK_AB R86, R13, R12 ;  /* 0x0000000c0d56723e */ /* 0x000fe400000000ff */
[----:B------:R-:W-:Y:S05]  /*6870*/  F2FP.F16.F32.PACK_AB R87, R19, R14 ;  /* 0x0000000e1357723e */ /* 0x000fea00000000ff */
[----:B------:R1:W-:Y:S01]  /*6880*/  STS.128 [R79+0x200], R84 ;  /* 0x000200544f007388 */ /* 0x0003e20000000c00 */
[----:B------:R-:W-:Y:S01]  /*6890*/  @!PT LDS RZ, [RZ] ;  /* 0x00000000fffff984 */ /* 0x000fe20000000800 */
[----:B------:R-:W-:Y:S01]  /*68a0*/  @!PT LDS RZ, [RZ] ;  /* 0x00000000fffff984 */ /* 0x000fe20000000800 */
[----:B------:R-:W-:Y:S01]  /*68b0*/  @!PT LDS RZ, [RZ] ;  /* 0x00000000fffff984 */ /* 0x000fe20000000800 */
[----:B------:R-:W-:Y:S01]  /*68c0*/  @!PT LDS RZ, [RZ] ;  /* 0x00000000fffff984 */ /* 0x000fe20000000800 */
[----:B------:R2:W-:Y:S07]  /*68d0*/  MEMBAR.ALL.CTA ;  /* 0x0000000000007992 */ /* 0x0005ee0000008000 */
[----:B--2---:R-:W2:Y:S02]  /*68e0*/  FENCE.VIEW.ASYNC.S ;  /* 0x00000000000073c6 */ /* 0x004ea40000000000 */
[----:B--2---:R-:W-:Y:S06]  /*68f0*/  BAR.SYNC.DEFER_BLOCKING 0x1, 0x80 ;  /* 0x0042000000007b1d */ /* 0x004fec0000010000 */
[----:B------:R-:W-:Y:S05]  /*6900*/  @P0 BRA `(.L_x_117) ;  /* 0x0000000000380947 */ /* 0x000fea0003800000 */
[----:B------:R-:W-:Y:S02]  /*6910*/  UIADD3 UR4, UPT, UPT, UR48, 0x200, URZ ;  /* 0x0000020030047890 */ /* 0x000fe4000fffe0ff */
[----:B------:R-:W-:Y:S01]  /*6920*/  UIADD3 UR8, UP0, UPT, UR52, 0x680, URZ ;  /* 0x0000068034087890 */ /* 0x000fe2000ff1e0ff */
[----:B------:R-:W-:Y:S01]  /*6930*/  UMOV UR43, UR36 ;  /* 0x00000024002b7c82 */ /* 0x000fe20008000000 */
[----:B------:R-:W-:Y:S02]  /*6940*/  UIADD3 UR5, UPT, UPT, UR41, 0x40, URZ ;  /* 0x0000004029057890 */ /* 0x000fe4000fffe0ff */
[----:B------:R-:W-:Y:S01]  /*6950*/  MOV R67, UR4 ;  /* 0x0000000400437c02 */ /* 0x000fe20008000f00 */
[----:B------:R-:W-:Y:S02]  /*6960*/  UIADD3.X UR9, UPT, UPT, URZ, UR53, URZ, UP0, !UPT ;  /* 0x00000035ff097290 */ /* 0x000fe400087fe4ff */
[----:B------:R-:W-:Y:S01]  /*6970*/  UIADD3 UR4, UPT, UPT, UR48, 0xa00, URZ ;  /* 0x00000a0030047890 */ /* 0x000fe2000fffe0ff */
[----:B------:R-:W-:Y:S01]  /*6980*/  R2UR UR40, R67 ;  /* 0x00000000432872ca */ /* 0x000fe200000e0000 */
[----:B------:R-:W-:Y:S01]  /*6990*/  UMOV UR6, UR42 ;  /* 0x0000002a00067c82 */ /* 0x000fe20008000000 */
[----:B------:R-:W-:Y:S11]  /*69a0*/  UMOV UR7, UR36 ;  /* 0x0000002400077c82 */ /* 0x000ff60008000000 */
[----:B------:R2:W-:Y:S01]  /*69b0*/  UTMASTG.3D [UR40], [UR8] ;  /* 0x00000028080073b5 */ /* 0x0005e20008010000 */
[----:B------:R2:W-:Y:S01]  /*69c0*/  UTMASTG.3D [UR4], [UR8] ;  /* 0x00000004080073b5 */ /* 0x0005e20008010000 */
[----:B------:R0:W-:Y:S01]  /*69d0*/  UTMACMDFLUSH ;  /* 0x00000000000079b7 */ /* 0x0001e20000000000 */
[----:B--2---:R-:W-:Y:S04]  /*69e0*/  DEPBAR.LE SB0, 0x1 ;  /* 0x000080400000791a */ /* 0x004fe80000000000 */
.L_x_117:
[----:B------:R-:W-:Y:S05]  /*69f0*/  BSYNC.RECONVERGENT B0 ;  /* 0x0000000000007941 */ /* 0x000fea0003800200 */
.L_x_116:
[----:B------:R-:W-:Y:S01]  /*6a00*/  BAR.SYNC.DEFER_BLOCKING 0x1, 0x80 ;  /* 0x0042000000007b1d */ /* 0x000fe20000010000 */
[----:B------:R-:W-:Y:S01]  /*6a10*/  ISETP.NE.AND P1, PT, R78, RZ, PT ;  /* 0x000000ff4e00720c */ /* 0x000fe20003f25270 */
[----:B------:R-:W-:Y:S01]  /*6a20*/  UISETP.NE.AND UP0, UPT, UR49, URZ, UPT ;  /* 0x000000ff3100728c */ /* 0x000fe2000bf05270 */
[----:B------:R-:W-:Y:S11]  /*6a30*/  LEA R3, R38, UR48, 0x3 ;  /* 0x0000003026037c11 */ /* 0x000ff6000f8e18ff */
[----:B------:R-:W-:Y:S01]  /*6a40*/  @P1 SHF.L.U32 R2, R71, 0x1f, RZ ;  /* 0x0000001f47021819 */ /* 0x000fe200000006ff */
[----:B------:R-:W-:Y:S06]  /*6a50*/  BRA.U !UP0, `(.L_x_118) ;  /* 0x0000000108247547 */ /* 0x000fec000b800000 */
[----:B------:R-:W-:Y:S01]  /*6a60*/  IMAD.U32 R5, RZ, RZ, UR51 ;  /* 0x00000033ff057e24 */ /* 0x000fe2000f8e00ff */
[----:B------:R-:W-:Y:S01]  /*6a70*/  MOV R0, UR37 ;  /* 0x0000002500007c02 */ /* 0x000fe20008000f00 */
[----:B------:R-:W-:Y:S03]  /*6a80*/  UIADD3 UR51, UPT, UPT, UR51, 0x1, URZ ;  /* 0x0000000133337890 */ /* 0x000fe6000fffe0ff */
[----:B------:R-:W-:Y:S01]  /*6a90*/  @P1 LEA R5, R5, UR48, 0x3 ;  /* 0x0000003005051c11 */ /* 0x000fe2000f8e18ff */
[----:B------:R-:W-:Y:S04]  /*6aa0*/  UISETP.NE.AND UP0, UPT, UR51, 0x4, UPT ;  /* 0x000000043300788c */ /* 0x000fe8000bf05270 */
[----:B------:R-:W-:Y:S01]  /*6ab0*/  @P1 VIADD R5, R5, 0x60 ;  /* 0x0000006005051836 */ /* 0x000fe20000000000 */
[----:B------:R-:W-:Y:S04]  /*6ac0*/  USEL UR51, UR51, URZ, UP0 ;  /* 0x000000ff33337287 */ /* 0x000fe80008000000 */
[----:B------:R-:W-:Y:S04]  /*6ad0*/  @P1 PRMT R0, R0, 0x654, R5 ;  /* 0x0000065400001816 */ /* 0x000fe80000000005 */
[----:B------:R2:W-:Y:S04]  /*6ae0*/  @P1 SYNCS.ARRIVE.TRANS64.RED.A1T0 RZ, [R0+URZ], RZ ;  /* 0x000000ff00ff19a7 */ /* 0x0005e800081004ff */
.L_x_118:
[----:B------:R-:W3:Y:S01]  /*6af0*/  @P1 SYNCS.PHASECHK.TRANS64.TRYWAIT P0, [R3+URZ+0x40], R2 ;  /* 0x00004002030015a7 */ /* 0x000ee200080011ff */
[----:B------:R-:W-:Y:S01]  /*6b00*/  BSSY B1, `(.L_x_119) ;  /* 0x0000012000017945 */ /* 0x000fe20003800000 */
[----:B---3--:R-:W-:Y:S03]  /*6b10*/  @P1 SEL R39, RZ, 0x1, !P0 ;  /* 0x00000001ff271807 */ /* 0x008fe60004000000 */
[----:B------:R-:W-:Y:S05]  /*6b20*/  @!P1 BRA `(.L_x_120) ;  /* 0x00000000003c9947 */ /* 0x000fea0003800000 */
[----:B------:R-:W-:Y:S01]  /*6b30*/  ISETP.NE.AND P1, PT, R80, RZ, PT ;  /* 0x000000ff5000720c */ /* 0x000fe20003f25270 */
[----:B------:R-:W-:Y:S01]  /*6b40*/  BSSY B0, `(.L_x_121) ;  /* 0x0000009000007945 */ /* 0x000fe20003800000 */
[----:B------:R-:W-:Y:S11]  /*6b50*/  ISETP.NE.AND P0, PT, R39, RZ, PT ;  /* 0x000000ff2700720c */ /* 0x000ff60003f05270 */
[----:B------:R-:W-:Y:S05]  /*6b60*/  @P1 IMAD R4, R38, 0x1000, R77 ;  /* 0x0000100026041824 */ /* 0x000fea00078e024d */
[----:B------:R-:W-:Y:S05]  /*6b70*/  @P1 IADD3 R2, PT, PT, R4, UR48, RZ ;  /* 0x0000003004021c10 */ /* 0x000fea000fffe0ff */
[----:B------:R-:W-:Y:S01]  /*6b80*/  @P1 IMAD.IADD R2, R81, 0x1, R2 ;  /* 0x0000000151021824 */ /* 0x000fe200078e0202 */
[----:B------:R-:W-:Y:S06]  /*6b90*/  @P0 BRA `(.L_x_122) ;  /* 0x00000000000c0947 */ /* 0x000fec0003800000 */
[----:B--2---:R-:W-:Y:S04]  /*6ba0*/  SHF.L.U32 R0, R71, 0x1f, RZ ;  /* 0x0000001f47007819 */ /* 0x004fe800000006ff */
[----:B------:R-:W2:Y:S02]  /*6bb0*/  SYNCS.PHASECHK.TRANS64.TRYWAIT P0, [R3+URZ+0x40], R0 ;  /* 0x00004000030075a7 */ /* 0x000ea400080011ff */
[----:B--2---:R-:W-:Y:S05]  /*6bc0*/  @!P0 BRA `(.L_x_123) ;  /* 0x00000028000c8947 */ /* 0x004fea0003800000 */
.L_x_122:
[----:B------:R-:W-:Y:S05]  /*6bd0*/  BSYNC B0 ;  /* 0x0000000000007941 */ /* 0x000fea0003800000 */
.L_x_121:
[----:B------:R-:W-:Y:S02]  /*6be0*/  ISETP.NE.AND P0, PT, R80, RZ, PT ;  /* 0x000000ff5000720c */ /* 0x000fe40003f05270 */
[----:B------:R-:W-:Y:S11]  /*6bf0*/  IADD3 R38, PT, PT, R38, 0x1, RZ ;  /* 0x0000000126267810 */ /* 0x000ff60007ffe0ff */
[----:B------:R3:W4:Y:S04]  /*6c00*/  @P0 LDS.128 R40, [R4+UR48+0x200] ;  /* 0x0002003004280984 */ /* 0x0007280008000c00 */
[----:B------:R3:W1:Y:S02]  /*6c10*/  @P0 LDS.128 R48, [R2+0x200] ;  /* 0x0002000002300984 */ /* 0x0006640000000c00 */
.L_x_120:
[----:B------:R-:W-:Y:S05]  /*6c20*/  BSYNC B1 ;  /* 0x0000000000017941 */ /* 0x000fea0003800000 */
.L_x_119:
[----:B--2---:R-:W-:Y:S05]  /*6c30*/  VIADD R3, R34, 0x10 ;  /* 0x0000001022037836 */ /* 0x004fea0000000000 */
[----:B------:R-:W-:Y:S04]  /*6c40*/  SHF.R.U32.HI R3, RZ, 0x15, R3 ;  /* 0x00000015ff037819 */ /* 0x000fe80000011603 */
[----:B------:R-:W-:Y:S11]  /*6c50*/  LOP3.LUT P0, RZ, R3, 0x3, R66, 0x48, !PT ;  /* 0x0000000303ff7812 */ /* 0x000ff60007804842 */
[----:B------:R-:W-:Y:S02]  /*6c60*/  @!UPT UIADD3 URZ, UPT, UPT, URZ, URZ, URZ ;  /* 0x000000fffffff290 */ /* 0x000fe4000fffe0ff */
[----:B------:R-:W-:Y:S05]  /*6c70*/  @!P0 BRA `(.L_x_124) ;  /* 0x0000000000408947 */ /* 0x000fea0003800000 */
[----:B------:R-:W2:Y:S01]  /*6c80*/  LDCU.64 UR8, c[0x4][0x70] ;  /* 0x01000e00ff0877ac */ /* 0x000ea20008000a00 */
[----:B------:R-:W-:Y:S01]  /*6c90*/  MOV R3, 0x0 ;  /* 0x0000000000037802 */ /* 0x000fe20000000f00 */
[----:B------:R-:W-:Y:S02]  /*6ca0*/  HFMA2 R12, -RZ, RZ, 0, 5.9604644775390625e-08 ;  /* 0x00000001ff0c7431 */ /* 0x000fe400000001ff */
[----:B------:R-:W-:Y:S02]  /*6cb0*/  IMAD.MOV.U32 R8, RZ, RZ, 0x192 ;  /* 0x00000192ff087424 */ /* 0x000fe400078e00ff */
[----:B------:R-:W-:Y:S01]  /*6cc0*/  IMAD.MOV.U32 R13, RZ, RZ, RZ ;  /* 0x000000ffff0d7224 */ /* 0x000fe200078e00ff */
[----:B------:R-:W5:Y:S01]  /*6cd0*/  LDCU.64 UR6, c[0x4][0x78] ;  /* 0x01000f00ff0677ac */ /* 0x000f620008000a00 */
[----:B---3--:R-:W3:Y:S01]  /*6ce0*/  LDC.64 R2, c[0x4][R3] ;  /* 0x0100000003027b82 */ /* 0x008ee20000000a00 */
[----:B------:R-:W4:Y:S01]  /*6cf0*/  LDCU.64 UR4, c[0x4][0x10] ;  /* 0x01000200ff0477ac */ /* 0x000f220008000a00 */
[----:B--2---:R-:W-:Y:S01]  /*6d00*/  MOV R5, UR9 ;  /* 0x0000000900057c02 */ /* 0x004fe20008000f00 */
[----:B------:R-:W-:Y:S01]  /*6d10*/  IMAD.U32 R4, RZ, RZ, UR8 ;  /* 0x00000008ff047e24 */ /* 0x000fe2000f8e00ff */
[----:B-----5:R-:W-:Y:S01]  /*6d20*/  MOV R7, UR7 ;  /* 0x0000000700077c02 */ /* 0x020fe20008000f00 */
[----:B------:R-:W-:Y:S01]  /*6d30*/  IMAD.U32 R6, RZ, RZ, UR6 ;  /* 0x00000006ff067e24 */ /* 0x000fe2000f8e00ff */
[----:B----4-:R-:W-:Y:S01]  /*6d40*/  MOV R11, UR5 ;  /* 0x00000005000b7c02 */ /* 0x010fe20008000f00 */
[----:B------:R-:W-:Y:S02]  /*6d50*/  IMAD.U32 R10, RZ, RZ, UR4 ;  /* 0x00000004ff0a7e24 */ /* 0x000fe4000f8e00ff */
[----:B------:R-:W-:Y:S07]  /*6d60*/  LEPC R20, `(.L_x_124) ;  /* 0x000000001014794e */ /* 0x000fee0000000000 */
[----:B-1-3--:R-:W-:Y:S05]  /*6d70*/  CALL.ABS.NOINC R2 ;  /* 0x0000000002007343 */ /* 0x00afea0003c00000 */
.L_x_124:
[----:B------:R-:W-:Y:S01]  /*6d80*/  ISETP.NE.AND P6, PT, R78, RZ, PT ;  /* 0x000000ff4e00720c */ /* 0x000fe20003fc5270 */
[----:B------:R-:W-:Y:S05]  /*6d90*/  WARPSYNC.ALL ;  /* 0x0000000000007948 */ /* 0x000fea0003800000 */
[----:B------:R-:W-:Y:S01]  /*6da0*/  R2UR UR4, R34 ;  /* 0x00000000220472ca */ /* 0x000fe200000e0000 */
[--C-:B----4-:R-:W-:Y:S01]  /*6db0*/  HADD2.F32 R20, -RZ, R40.reuse.H0_H0 ;  /* 0x20000028ff147230 */ /* 0x110fe20000004100 */
[----:B------:R-:W-:Y:S01]  /*6dc0*/  ISETP.NE.AND P0, PT, R72, RZ, PT ;  /* 0x000000ff4800720c */ /* 0x000fe20003f05270 */
[----:B------:R-:W-:Y:S01]  /*6dd0*/  HADD2.F32 R21, -RZ, R40.H1_H1 ;  /* 0x30000028ff157230 */ /* 0x000fe20000004100 */
[----:B------:R-:W-:Y:S01]  /*6de0*/  MOV R82, UR51 ;  /* 0x0000003300527c02 */ /* 0x000fe20008000f00 */
[--C-:B------:R-:W-:Y:S01]  /*6df0*/  HADD2.F32 R36, -RZ, R41.reuse.H1_H1 ;  /* 0x30000029ff247230 */ /* 0x100fe20000004100 */
[----:B------:R-:W-:Y:S01]  /*6e00*/  MOV R83, UR37 ;  /* 0x0000002500537c02 */ /* 0x000fe20008000f00 */
[----:B-1----:R-:W-:Y:S01]  /*6e10*/  HADD2.F32 R37, -RZ, R48.H0_H0 ;  /* 0x20000030ff257230 */ /* 0x002fe20000004100 */
[----:B------:R-:W-:Y:S01]  /*6e20*/  @P6 LEA R82, R82, UR48, 0x3 ;  /* 0x0000003052526c11 */ /* 0x000fe2000f8e18ff */
[----:B------:R-:W-:Y:S01]  /*6e30*/  BSSY.RECONVERGENT B0, `(.L_x_125) ;  /* 0x0000052000007945 */ /* 0x000fe20003800200 */
[----:B------:R-:W-:Y:S02]  /*6e40*/  @P6 SHF.L.U32 R88, R71, 0x1f, RZ ;  /* 0x0000001f47586819 */ /* 0x000fe400000006ff */
[----:B------:R-:W-:Y:S01]  /*6e50*/  @P6 IADD3 R82, PT, PT, R82, 0x60, RZ ;  /* 0x0000006052526810 */ /* 0x000fe20007ffe0ff */
[----:B---3--:R-:W1:Y:S03]  /*6e60*/  LDTM.x16 R4, tmem[UR4+0x10] ;  /* 0x00001004000479ee */ /* 0x008e660008240000 */
[----:B------:R-:W-:Y:S02]  /*6e70*/  @P6 PRMT R82, R83, 0x654, R82 ;  /* 0x0000065453526816 */ /* 0x000fe40000000052 */
[----:B------:R-:W-:Y:S01]  /*6e80*/  LEA R83, R38, UR48, 0x3 ;  /* 0x0000003026537c11 */ /* 0x000fe2000f8e18ff */
[C---:B-1----:R-:W-:Y:S01]  /*6e90*/  FMUL R0, R32.reuse, R4 ;  /* 0x0000000420007220 */ /* 0x042fe20000400000 */
[C---:B------:R-:W-:Y:S01]  /*6ea0*/  FMUL R2, R32.reuse, R5 ;  /* 0x0000000520027220 */ /* 0x040fe20000400000 */
[C---:B------:R-:W-:Y:S01]  /*6eb0*/  FMUL R3, R32.reuse, R6 ;  /* 0x0000000620037220 */ /* 0x040fe20000400000 */
[C---:B------:R-:W-:Y:S01]  /*6ec0*/  FMUL R7, R32.reuse, R7 ;  /* 0x0000000720077220 */ /* 0x040fe20000400000 */
[C---:B------:R-:W-:Y:S01]  /*6ed0*/  FFMA R0, R35.reuse, R20, R0 ;  /* 0x0000001423007223 */ /* 0x040fe20000000000 */
[----:B------:R-:W-:Y:S02]  /*6ee0*/  HADD2.F32 R20, -RZ, R41.H0_H0 ;  /* 0x20000029ff147230 */ /* 0x000fe40000004100 */
[C---:B------:R-:W-:Y:S01]  /*6ef0*/  FFMA R2, R35.reuse, R21, R2 ;  /* 0x0000001523027223 */ /* 0x040fe20000000002 */
[C---:B------:R-:W-:Y:S01]  /*6f00*/  FMUL R4, R32.reuse, R8 ;  /* 0x0000000820047220 */ /* 0x040fe20000400000 */
[C---:B------:R-:W-:Y:S01]  /*6f10*/  FMUL R5, R32.reuse, R9 ;  /* 0x0000000920057220 */ /* 0x040fe20000400000 */
[--C-:B------:R-:W-:Y:S02]  /*6f20*/  HADD2.F32 R21, -RZ, R43.reuse.H0_H0 ;  /* 0x2000002bff157230 */ /* 0x100fe40000004100 */
[C---:B------:R-:W-:Y:S01]  /*6f30*/  FFMA R3, R35.reuse, R20, R3 ;  /* 0x0000001423037223 */ /* 0x040fe20000000003 */
[--C-:B------:R-:W-:Y:S02]  /*6f40*/  HADD2.F32 R20, -RZ, R42.reuse.H0_H0 ;  /* 0x2000002aff147230 */ /* 0x100fe40000004100 */
[C---:B------:R-:W-:Y:S01]  /*6f50*/  FFMA R7, R35.reuse, R36, R7 ;  /* 0x0000002423077223 */ /* 0x040fe20000000007 */
[C---:B------:R-:W-:Y:S01]  /*6f60*/  FMUL R6, R32.reuse, R10 ;  /* 0x0000000a20067220 */ /* 0x040fe20000400000 */
[----:B------:R-:W-:Y:S02]  /*6f70*/  HADD2.F32 R36, -RZ, R43.H1_H1 ;  /* 0x3000002bff247230 */ /* 0x000fe40000004100 */
[C---:B------:R-:W-:Y:S01]  /*6f80*/  FMUL R11, R32.reuse, R11 ;  /* 0x0000000b200b7220 */ /* 0x040fe20000400000 */
[C---:B------:R-:W-:Y:S01]  /*6f90*/  FFMA R4, R35.reuse, R20, R4 ;  /* 0x0000001423047223 */ /* 0x040fe20000000004 */
[----:B------:R-:W-:Y:S02]  /*6fa0*/  HADD2.F32 R20, -RZ, R42.H1_H1 ;  /* 0x3000002aff147230 */ /* 0x000fe40000004100 */
[C---:B------:R-:W-:Y:S01]  /*6fb0*/  FMUL R8, R32.reuse, R12 ;  /* 0x0000000c20087220 */ /* 0x040fe20000400000 */
[C---:B------:R-:W-:Y:S01]  /*6fc0*/  FMUL R9, R32.reuse, R13 ;  /* 0x0000000d20097220 */ /* 0x040fe20000400000 */
[C---:B------:R-:W-:Y:S01]  /*6fd0*/  FMUL R10, R32.reuse, R14 ;  /* 0x0000000e200a7220 */ /* 0x040fe20000400000 */
[C---:B------:R-:W-:Y:S01]  /*6fe0*/  FMUL R15, R32.reuse, R15 ;  /* 0x0000000f200f7220 */ /* 0x040fe20000400000 */
[C---:B------:R-:W-:Y:S01]  /*6ff0*/  FFMA R5, R35.reuse, R20, R5 ;  /* 0x0000001423057223 */ /* 0x040fe20000000005 */
[----:B------:R-:W-:Y:S02]  /*7000*/  HADD2.F32 R20, -RZ, R48.H1_H1 ;  /* 0x30000030ff147230 */ /* 0x000fe40000004100 */
[C---:B------:R-:W-:Y:S01]  /*7010*/  FFMA R6, R35.reuse, R21, R6 ;  /* 0x0000001523067223 */ /* 0x040fe20000000006 */
[C---:B------:R-:W-:Y:S01]  /*7020*/  FFMA R11, R35.reuse, R36, R11 ;  /* 0x00000024230b7223 */ /* 0x040fe2000000000b */
[C---:B------:R-:W-:Y:S01]  /*7030*/  FFMA R8, R35.reuse, R37, R8 ;  /* 0x0000002523087223 */ /* 0x040fe20000000008 */
[--C-:B------:R-:W-:Y:S02]  /*7040*/  HADD2.F32 R21, -RZ, R49.reuse.H0_H0 ;  /* 0x20000031ff157230 */ /* 0x100fe40000004100 */
[C---:B------:R-:W-:Y:S01]  /*7050*/  FFMA R9, R35.reuse, R20, R9 ;  /* 0x0000001423097223 */ /* 0x040fe20000000009 */
[----:B------:R-:W-:Y:S02]  /*7060*/  HADD2.F32 R20, -RZ, R49.H1_H1 ;  /* 0x30000031ff147230 */ /* 0x000fe40000004100 */
[C---:B------:R-:W-:Y:S01]  /*7070*/  FMUL R12, R32.reuse, R16 ;  /* 0x00000010200c7220 */ /* 0x040fe20000400000 */
[C---:B------:R-:W-:Y:S01]  /*7080*/  FMUL R13, R32.reuse, R17 ;  /* 0x00000011200d7220 */ /* 0x040fe20000400000 */
[C---:B------:R-:W-:Y:S01]  /*7090*/  FFMA R10, R35.reuse, R21, R10 ;  /* 0x00000015230a7223 */ /* 0x040fe2000000000a */
[--C-:B------:R-:W-:Y:S02]  /*70a0*/  HADD2.F32 R21, -RZ, R50.reuse.H0_H0 ;  /* 0x20000032ff157230 */ /* 0x100fe40000004100 */
[C---:B------:R-:W-:Y:S01]  /*70b0*/  FFMA R15, R35.reuse, R20, R15 ;  /* 0x00000014230f7223 */ /* 0x040fe2000000000f */
[----:B------:R-:W-:Y:S02]  /*70c0*/  HADD2.F32 R20, -RZ, R50.H1_H1 ;  /* 0x30000032ff147230 */ /* 0x000fe40000004100 */
[C---:B------:R-:W-:Y:S01]  /*70d0*/  FMUL R14, R32.reuse, R18 ;  /* 0x00000012200e7220 */ /* 0x040fe20000400000 */
[--C-:B------:R-:W-:Y:S02]  /*70e0*/  HADD2.F32 R37, -RZ, R51.reuse.H0_H0 ;  /* 0x20000033ff257230 */ /* 0x100fe40000004100 */
[----:B------:R-:W-:Y:S01]  /*70f0*/  FMUL R19, R32, R19 ;  /* 0x0000001320137220 */ /* 0x000fe20000400000 */
[----:B------:R-:W-:Y:S01]  /*7100*/  HADD2.F32 R36, -RZ, R51.H1_H1 ;  /* 0x30000033ff247230 */ /* 0x000fe20000004100 */
        /* <DEDUP_REMOVED lines=22> */
[----:B------:R-:W-:Y:S02]  /*7270*/  UIADD3 UR12, UP0, UPT, UR52, 0x680, URZ ;  /* 0x00000680340c7890 */ /* 0x000fe4000ff1e0ff */
[----:B------:R-:W-:Y:S02]  /*7280*/  UIADD3 UR9, UPT, UPT, UR41, 0x10, URZ ;  /* 0x0000001029097890 */ /* 0x000fe4000fffe0ff */
[----:B------:R-:W-:Y:S02]  /*7290*/  UIADD3 UR8, UPT, UPT, UR48, 0x1200, URZ ;  /* 0x0000120030087890 */ /* 0x000fe4000fffe0ff */
[----:B------:R-:W-:Y:S01]  /*72a0*/  UIADD3.X UR13, UPT, UPT, URZ, UR53, URZ, UP0, !UPT ;  /* 0x00000035ff0d7290 */ /* 0x000fe200087fe4ff */
[----:B------:R-:W-:Y:S01]  /*72b0*/  UMOV UR10, UR42 ;  /* 0x0000002a000a7c82 */ /* 0x000fe20008000000 */
[----:B------:R-:W-:Y:S01]  /*72c0*/  UMOV UR11, UR36 ;  /* 0x00000024000b7c82 */ /* 0x000fe20008000000 */
[----:B------:R-:W-:Y:S02]  /*72d0*/  UIADD3 UR5, UPT, UPT, UR41, 0x50, URZ ;  /* 0x0000005029057890 */ /* 0x000fe4000fffe0ff */
[----:B------:R-:W-:Y:S01]  /*72e0*/  UIADD3 UR4, UPT, UPT, UR48, 0x1a00, URZ ;  /* 0x00001a0030047890 */ /* 0x000fe2000fffe0ff */
[----:B------:R-:W-:Y:S03]  /*72f0*/  UMOV UR6, UR42 ;  /* 0x0000002a00067c82 */ /* 0x000fe60008000000 */
[----:B------:R2:W-:Y:S01]  /*7300*/  UTMASTG.3D [UR8], [UR12] ;  /* 0x000000080c0073b5 */ /* 0x0005e20008010000 */
[----:B------:R-:W-:Y:S04]  /*7310*/  UMOV UR7, UR36 ;  /* 0x0000002400077c82 */ /* 0x000fe80008000000 */
[----:B------:R2:W-:Y:S01]  /*7320*/  UTMASTG.3D [UR4], [UR12] ;  /* 0x000000040c0073b5 */ /* 0x0005e20008010000 */
[----:B------:R0:W-:Y:S01]  /*7330*/  UTMACMDFLUSH ;  /* 0x00000000000079b7 */ /* 0x0001e20000000000 */
[----:B--2---:R-:W-:Y:S04]  /*7340*/  DEPBAR.LE SB0, 0x1 ;  /* 0x000080400000791a */ /* 0x004fe80000000000 */
.L_x_126:
[----:B------:R-:W-:Y:S05]  /*7350*/  BSYNC.RECONVERGENT B0 ;  /* 0x0000000000007941 */ /* 0x000fea0003800200 */
.L_x_125:
[----:B------:R-:W-:Y:S01]  /*7360*/  BAR.SYNC.DEFER_BLOCKING 0x1, 0x80 ;  /* 0x0042000000007b1d */ /* 0x000fe20000010000 */
[----:B------:R-:W-:Y:S04]  /*7370*/  UIADD3 UR40, UPT, UPT, UR51, 0x1, URZ ;  /* 0x0000000133287890 */ /* 0x000fe8000fffe0ff */
[----:B------:R-:W-:Y:S04]  /*7380*/  UISETP.NE.AND UP0, UPT, UR40, 0x4, UPT ;  /* 0x000000042800788c */ /* 0x000fe8000bf05270 */
[----:B------:R-:W-:Y:S01]  /*7390*/  USEL UR40, UR40, URZ, UP0 ;  /* 0x000000ff28287287 */ /* 0x000fe20008000000 */
[----:B------:R2:W-:Y:S01]  /*73a0*/  @P6 SYNCS.ARRIVE.TRANS64.RED.A1T0 RZ, [R82+URZ], RZ ;  /* 0x000000ff52ff69a7 */ /* 0x0005e200081004ff */
[----:B------:R-:W-:Y:S01]  /*73b0*/  BSSY B1, `(.L_x_127) ;  /* 0x0000013000017945 */ /* 0x000fe20003800000 */
[----:B------:R-:W3:Y:S02]  /*73c0*/  @P6 SYNCS.PHASECHK.TRANS64.TRYWAIT P0, [R83+URZ+0x40], R88 ;  /* 0x00004058530065a7 */ /* 0x000ee400080011ff */
[----:B---3--:R-:W-:Y:S01]  /*73d0*/  @P6 SEL R39, RZ, 0x1, !P0 ;  /* 0x00000001ff276807 */ /* 0x008fe20004000000 */
[----:B--2---:R-:W-:Y:S06]  /*73e0*/  @!P6 BRA `(.L_x_128) ;  /* 0x00000000003ce947 */ /* 0x004fec0003800000 */
[----:B------:R-:W-:Y:S01]  /*73f0*/  ISETP.NE.AND P1, PT, R80, RZ, PT ;  /* 0x000000ff5000720c */ /* 0x000fe20003f25270 */
[----:B------:R-:W-:Y:S01]  /*7400*/  BSSY B0, `(.L_x_129) ;  /* 0x0000009000007945 */ /* 0x000fe20003800000 */
[----:B------:R-:W-:Y:S11]  /*7410*/  ISETP.NE.AND P0, PT, R39, RZ, PT ;  /* 0x000000ff2700720c */ /* 0x000ff60003f05270 */
[----:B------:R-:W-:Y:S05]  /*7420*/  @P1 IMAD R2, R38, 0x1000, R77 ;  /* 0x0000100026021824 */ /* 0x000fea00078e024d */
[----:B------:R-:W-:Y:S05]  /*7430*/  @P1 IADD3 R0, PT, PT, R2, UR48, RZ ;  /* 0x0000003002001c10 */ /* 0x000fea000fffe0ff */
[----:B------:R-:W-:Y:S01]  /*7440*/  @P1 IMAD.IADD R0, R81, 0x1, R0 ;  /* 0x0000000151001824 */ /* 0x000fe200078e0200 */
[----:B------:R-:W-:Y:S06]  /*7450*/  @P0 BRA `(.L_x_130) ;  /* 0x00000000000c0947 */ /* 0x000fec0003800000 */
[----:B------:R-:W-:Y:S04]  /*7460*/  SHF.L.U32 R4, R71, 0x1f, RZ ;  /* 0x0000001f47047819 */ /* 0x000fe800000006ff */
[----:B------:R-:W2:Y:S02]  /*7470*/  SYNCS.PHASECHK.TRANS64.TRYWAIT P0, [R83+URZ+0x40], R4 ;  /* 0x00004004530075a7 */ /* 0x000ea400080011ff */
[----:B--2---:R-:W-:Y:S05]  /*7480*/  @!P0 BRA `(.L_x_131) ;  /* 0x0000001c00f08947 */ /* 0x004fea0003800000 */
.L_x_130:
[----:B------:R-:W-:Y:S05]  /*7490*/  BSYNC B0 ;  /* 0x0000000000007941 */ /* 0x000fea0003800000 */
.L_x_129:
[----:B------:R-:W-:Y:S02]  /*74a0*/  ISETP.NE.AND P0, PT, R80, RZ, PT ;  /* 0x000000ff5000720c */ /* 0x000fe40003f05270 */
[----:B------:R-:W-:Y:S11]  /*74b0*/  IADD3 R38, PT, PT, R38, 0x1, RZ ;  /* 0x0000000126267810 */ /* 0x000ff60007ffe0ff */
[----:B------:R3:W4:Y:S04]  /*74c0*/  @P0 LDS.128 R40, [R2+UR48+0x200] ;  /* 0x0002003002280984 */ /* 0x0007280008000c00 */
[----:B------:R3:W1:Y:S02]  /*74d0*/  @P0 LDS.128 R48, [R0+0x200] ;  /* 0x0002000000300984 */ /* 0x0006640000000c00 */
.L_x_128:
[----:B------:R-:W-:Y:S05]  /*74e0*/  BSYNC B1 ;  /* 0x0000000000017941 */ /* 0x000fea0003800000 */
.L_x_127:
[----:B------:R-:W-:Y:S05]  /*74f0*/  VIADD R3, R34, 0x20 ;  /* 0x0000002022037836 */ /* 0x000fea0000000000 */
[----:B------:R-:W-:Y:S04]  /*7500*/  SHF.R.U32.HI R3, RZ, 0x15, R3 ;  /* 0x00000015ff037819 */ /* 0x000fe80000011603 */
[----:B------:R-:W-:Y:S11]  /*7510*/  LOP3.LUT P0, RZ, R3, 0x3, R66, 0x48, !PT ;  /* 0x0000000303ff7812 */ /* 0x000ff60007804842 */
[----:B------:R-:W-:Y:S02]  /*7520*/  @!UPT UIADD3 URZ, UPT, UPT, URZ, URZ, URZ ;  /* 0x000000fffffff290 */ /* 0x000fe4000fffe0ff */
[----:B------:R-:W-:Y:S05]  /*7530*/  @!P0 BRA `(.L_x_132) ;  /* 0x0000000000408947 */ /* 0x000fea0003800000 */
[----:B------:R-:W5:Y:S01]  /*7540*/  LDCU.64 UR8, c[0x4][0x70] ;  /* 0x01000e00ff0877ac */ /* 0x000f620008000a00 */
[----:B------:R-:W-:Y:S01]  /*7550*/  MOV R3, 0x0 ;  /* 0x0000000000037802 */ /* 0x000fe20000000f00 */
[----:B------:R-:W-:Y:S02]  /*7560*/  HFMA2 R12, -RZ, RZ, 0, 5.9604644775390625e-08 ;  /* 0x00000001ff0c7431 */ /* 0x000fe400000001ff */
[----:B------:R-:W-:Y:S02]  /*7570*/  IMAD.MOV.U32 R8, RZ, RZ, 0x192 ;  /* 0x00000192ff087424 */ /* 0x000fe400078e00ff */
[----:B------:R-:W-:Y:S01]  /*7580*/  IMAD.MOV.U32 R13, RZ, RZ, RZ ;  /* 0x000000ffff0d7224 */ /* 0x000fe200078e00ff */
[----:B------:R-:W4:Y:S01]  /*7590*/  LDCU.64 UR6, c[0x4][0x78] ;  /* 0x01000f00ff0677ac */ /* 0x000f220008000a00 */
[----:B---3--:R-:W3:Y:S01]  /*75a0*/  LDC.64 R2, c[0x4][R3] ;  /* 0x0100000003027b82 */ /* 0x008ee20000000a00 */
[----:B------:R-:W1:Y:S01]  /*75b0*/  LDCU.64 UR4, c[0x4][0x10] ;  /* 0x01000200ff0477ac */ /* 0x000e620008000a00 */
[----:B-----5:R-:W-:Y:S01]  /*75c0*/  MOV R5, UR9 ;  /* 0x0000000900057c02 */ /* 0x020fe20008000f00 */
[----:B--2---:R-:W-:Y:S01]  /*75d0*/  IMAD.U32 R4, RZ, RZ, UR8 ;  /* 0x00000008ff047e24 */ /* 0x004fe2000f8e00ff */
[----:B----4-:R-:W-:Y:S01]  /*75e0*/  MOV R7, UR7 ;  /* 0x0000000700077c02 */ /* 0x010fe20008000f00 */
[----:B------:R-:W-:Y:S01]  /*75f0*/  IMAD.U32 R6, RZ, RZ, UR6 ;  /* 0x00000006ff067e24 */ /* 0x000fe2000f8e00ff */
[----:B-1----:R-:W-:Y:S01]  /*7600*/  MOV R11, UR5 ;  /* 0x00000005000b7c02 */ /* 0x002fe20008000f00 */
[----:B------:R-:W-:Y:S02]  /*7610*/  IMAD.U32 R10, RZ, RZ, UR4 ;  /* 0x00000004ff0a7e24 */ /* 0x000fe4000f8e00ff */
[----:B------:R-:W-:Y:S07]  /*7620*/  LEPC R20, `(.L_x_132) ;  /* 0x000000001014794e */ /* 0x000fee0000000000 */
[----:B---3--:R-:W-:Y:S05]  /*7630*/  CALL.ABS.NOINC R2 ;  /* 0x0000000002007343 */ /* 0x008fea0003c00000 */
.L_x_132:
        /* <DEDUP_REMOVED lines=8> */
[----:B--2---:R-:W-:Y:S01]  /*76c0*/  MOV R83, UR37 ;  /* 0x0000002500537c02 */ /* 0x004fe20008000f00 */
[----:B-1----:R-:W-:Y:S01]  /*76d0*/  HADD2.F32 R37, -RZ, R48.H0_H0 ;  /* 0x20000030ff257230 */ /* 0x002fe20000004100 */
[----:B------:R-:W-:Y:S01]  /*76e0*/  @P6 LEA R82, R82, UR48, 0x3 ;  /* 0x0000003052526c11 */ /* 0x000fe2000f8e18ff */
[----:B------:R-:W-:Y:S01]  /*76f0*/  BSSY.RECONVERGENT B0, `(.L_x_133) ;  /* 0x0000052000007945 */ /* 0x000fe20003800200 */
[----:B------:R-:W-:Y:S02]  /*7700*/  LEA R88, R38, UR48, 0x3 ;  /* 0x0000003026587c11 */ /* 0x000fe4000f8e18ff */
[----:B------:R-:W-:Y:S01]  /*7710*/  @P6 IADD3 R82, PT, PT, R82, 0x60, RZ ;  /* 0x0000006052526810 */ /* 0x000fe20007ffe0ff */
[----:B------:R-:W3:Y:S03]  /*7720*/  LDTM.x16 R4, tmem[UR4+0x20] ;  /* 0x00002004000479ee */ /* 0x000ee60008240000 */
[----:B------:R-:W-:Y:S02]  /*7730*/  @P6 PRMT R82, R83, 0x654, R82 ;  /* 0x0000065453526816 */ /* 0x000fe40000000052 */
[----:B------:R-:W-:Y:S01]  /*7740*/  @P6 SHF.L.U32 R83, R71, 0x1f, RZ ;  /* 0x0000001f47536819 */ /* 0x000fe200000006ff */
[C---:B---3--:R-:W-:Y:S01]  /*7750*/  FMUL R0, R32.reuse, R4 ;  /* 0x0000000420007220 */ /* 0x048fe20000400000 */
        /* <DEDUP_REMOVED lines=75> */
.L_x_134:
[----:B------:R-:W-:Y:S05]  /*7c10*/  BSYNC.RECONVERGENT B0 ;  /* 0x0000000000007941 */ /* 0x000fea0003800200 */
.L_x_133:
        /* <DEDUP_REMOVED lines=19> */
.L_x_138:
[----:B------:R-:W-:Y:S05]  /*7d50*/  BSYNC B0 ;  /* 0x0000000000007941 */ /* 0x000fea0003800000 */
.L_x_137:
[----:B------:R-:W-:Y:S11]  /*7d60*/  ISETP.NE.AND P0, PT, R80, RZ, PT ;  /* 0x000000ff5000720c */ /* 0x000ff60003f05270 */
[----:B------:R-:W-:Y:S02]  /*7d70*/  @!UPT UIADD3 URZ, UPT, UPT, URZ, URZ, URZ ;  /* 0x000000fffffff290 */ /* 0x000fe4000fffe0ff */
[----:B------:R3:W4:Y:S04]  /*7d80*/  @P0 LDS.128 R40, [R38+UR48+0x200] ;  /* 0x0002003026280984 */ /* 0x0007280008000c00 */
[----:B------:R3:W1:Y:S02]  /*7d90*/  @P0 LDS.128 R48, [R81+0x200] ;  /* 0x0002000051300984 */ /* 0x0006640000000c00 */
.L_x_136:
[----:B------:R-:W-:Y:S05]  /*7da0*/  BSYNC B1 ;  /* 0x0000000000017941 */ /* 0x000fea0003800000 */
.L_x_135:
        /* <DEDUP_REMOVED lines=11> */
[----:B------:R-:W1:Y:S01]  /*7e60*/  LDC.64 R2, c[0x4][R3] ;  /* 0x0100000003027b82 */ /* 0x000e620000000a00 */
[----:B------:R-:W3:Y:S01]  /*7e70*/  LDCU.64 UR4, c[0x4][0x10] ;  /* 0x01000200ff0477ac */ /* 0x000ee20008000a00 */
[----:B--2---:R-:W-:Y:S01]  /*7e80*/  MOV R5, UR9 ;  /* 0x0000000900057c02 */ /* 0x004fe20008000f00 */
[----:B------:R-:W-:Y:S01]  /*7e90*/  IMAD.U32 R4, RZ, RZ, UR8 ;  /* 0x00000008ff047e24 */ /* 0x000fe2000f8e00ff */
[----:B-----5:R-:W-:Y:S01]  /*7ea0*/  MOV R7, UR7 ;  /* 0x0000000700077c02 */ /* 0x020fe20008000f00 */
[----:B------:R-:W-:Y:S01]  /*7eb0*/  IMAD.U32 R6, RZ, RZ, UR6 ;  /* 0x00000006ff067e24 */ /* 0x000fe2000f8e00ff */
[----:B---3--:R-:W-:Y:S01]  /*7ec0*/  MOV R11, UR5 ;  /* 0x00000005000b7c02 */ /* 0x008fe20008000f00 */
[----:B------:R-:W-:Y:S02]  /*7ed0*/  IMAD.U32 R10, RZ, RZ, UR4 ;  /* 0x00000004ff0a7e24 */ /* 0x000fe4000f8e00ff */
[----:B------:R-:W-:Y:S07]  /*7ee0*/  LEPC R20, `(.L_x_140) ;  /* 0x000000001014794e */ /* 0x000fee0000000000 */
[----:B-1--4-:R-:W-:Y:S05]  /*7ef0*/  CALL.ABS.NOINC R2 ;  /* 0x0000000002007343 */ /* 0x012fea0003c00000 */
.L_x_140:
[----:B------:R-:W-:Y:S01]  /*7f00*/  ISETP.NE.AND P0, PT, R72, RZ, PT ;  /* 0x000000ff4800720c */ /* 0x000fe20003f05270 */
[----:B------:R-:W-:Y:S05]  /*7f10*/  WARPSYNC.ALL ;  /* 0x0000000000007948 */ /* 0x000fea0003800000 */
[----:B------:R-:W-:Y:S01]  /*7f20*/  R2UR UR4, R34 ;  /* 0x00000000220472ca */ /* 0x000fe200000e0000 */
[--C-:B----4-:R-:W-:Y:S01]  /*7f30*/  HADD2.F32 R20, -RZ, R40.reuse.H0_H0 ;  /* 0x20000028ff147230 */ /* 0x110fe20000004100 */
[----:B------:R-:W-:Y:S01]  /*7f40*/  IADD3 R74, PT, PT, R74, 0xd0, RZ ;  /* 0x000000d04a4a7810 */ /* 0x000fe20007ffe0ff */
[----:B------:R-:W-:Y:S01]  /*7f50*/  HADD2.F32 R36, -RZ, R40.H1_H1 ;  /* 0x30000028ff247230 */ /* 0x000fe20000004100 */
[----:B------:R-:W-:Y:S01]  /*7f60*/  BSSY.RECONVERGENT B0, `(.L_x_141) ;  /* 0x0000053000007945 */ /* 0x000fe20003800200 */
[--C-:B------:R-:W-:Y:S01]  /*7f70*/  HADD2.F32 R21, -RZ, R41.reuse.H0_H0 ;  /* 0x20000029ff157230 */ /* 0x100fe20000004100 */
[----:B------:R-:W-:Y:S01]  /*7f80*/  LOP3.LUT R74, R74, 0xfefffff8, RZ, 0xc0, !PT ;  /* 0xfefffff84a4a7812 */ /* 0x000fe200078ec0ff */
[----:B---3--:R-:W-:Y:S02]  /*7f90*/  HADD2.F32 R38, -RZ, R41.H1_H1 ;  /* 0x30000029ff267230 */ /* 0x008fe40000004100 */
[--C-:B------:R-:W-:Y:S02]  /*7fa0*/  HADD2.F32 R37, -RZ, R42.reuse.H0_H0 ;  /* 0x2000002aff257230 */ /* 0x100fe40000004100 */
[----:B------:R-:W-:Y:S02]  /*7fb0*/  HADD2.F32 R40, -RZ, R42.H1_H1 ;  /* 0x3000002aff287230 */ /* 0x000fe40000004100 */
[----:B------:R-:W2:Y:S01]  /*7fc0*/  LDTM.x16 R4, tmem[UR4+0x30] ;  /* 0x00003004000479ee */ /* 0x000ea20008240000 */
[----:B------:R-:W-:Y:S01]  /*7fd0*/  NOP ;  /* 0x0000000000007918 */ /* 0x000fe20000000000 */
[----:B--2---:R2:W-:Y:S01]  /*7fe0*/  SYNCS.ARRIVE.TRANS64.RED.A1T0 RZ, [R74+URZ], RZ ;  /* 0x000000ff4aff79a7 */ /* 0x0045e200081004ff */
[--C-:B------:R-:W-:Y:S02]  /*7ff0*/  HADD2.F32 R39, -RZ, R43.reuse.H0_H0 ;  /* 0x2000002bff277230 */ /* 0x100fe40000004100 */
[----:B------:R-:W-:Y:S02]  /*8000*/  HADD2.F32 R42, -RZ, R43.H1_H1 ;  /* 0x3000002bff2a7230 */ /* 0x000fe40000004100 */
[--C-:B-1----:R-:W-:Y:S02]  /*8010*/  HADD2.F32 R41, -RZ, R48.reuse.H0_H0 ;  /* 0x20000030ff297230 */ /* 0x102fe40000004100 */
[----:B------:R-:W-:Y:S02]  /*8020*/  HADD2.F32 R43, -RZ, R48.H1_H1 ;  /* 0x30000030ff2b7230 */ /* 0x000fe40000004100 */
[--C-:B------:R-:W-:Y:S02]  /*8030*/  HADD2.F32 R44, -RZ, R49.reuse.H0_H0 ;  /* 0x20000031ff2c7230 */ /* 0x100fe40000004100 */
[----:B------:R-:W-:Y:S02]  /*8040*/  HADD2.F32 R46, -RZ, R49.H1_H1 ;  /* 0x30000031ff2e7230 */ /* 0x000fe40000004100 */
[--C-:B------:R-:W-:Y:S02]  /*8050*/  HADD2.F32 R45, -RZ, R50.reuse.H0_H0 ;  /* 0x20000032ff2d7230 */ /* 0x100fe40000004100 */
[----:B------:R-:W-:Y:S02]  /*8060*/  HADD2.F32 R48, -RZ, R50.H1_H1 ;  /* 0x30000032ff307230 */ /* 0x000fe40000004100 */
[--C-:B------:R-:W-:Y:S02]  /*8070*/  HADD2.F32 R47, -RZ, R51.reuse.H0_H0 ;  /* 0x20000033ff2f7230 */ /* 0x100fe40000004100 */
[----:B------:R-:W-:Y:S02]  /*8080*/  HADD2.F32 R50, -RZ, R51.H1_H1 ;  /* 0x30000033ff327230 */ /* 0x000fe40000004100 */
[C---:B------:R-:W-:Y:S01]  /*8090*/  FMUL R4, R32.reuse, R4 ;  /* 0x0000000420047220 */ /* 0x040fe20000400000 */
[C---:B------:R-:W-:Y:S01]  /*80a0*/  FMUL R5, R32.reuse, R5 ;  /* 0x0000000520057220 */ /* 0x040fe20000400000 */
[C---:B------:R-:W-:Y:S01]  /*80b0*/  FMUL R6, R32.reuse, R6 ;  /* 0x0000000620067220 */ /* 0x040fe20000400000 */
[C---:B------:R-:W-:Y:S01]  /*80c0*/  FMUL R7, R32.reuse, R7 ;  /* 0x0000000720077220 */ /* 0x040fe20000400000 */
[C---:B------:R-:W-:Y:S01]  /*80d0*/  FFMA R4, R35.reuse, R20, R4 ;  /* 0x0000001423047223 */ /* 0x040fe20000000004 */
        /* <DEDUP_REMOVED lines=21> */
[----:B------:R-:W-:Y:S01]  /*8230*/  FFMA R15, R35, R46, R15 ;  /* 0x0000002e230f7223 */ /* 0x000fe2000000000f */
        /* <DEDUP_REMOVED lines=20> */
[----:B-1----:R-:W1:Y:S02]  /*8380*/  FENCE.VIEW.ASYNC.S ;  /* 0x00000000000073c6 */ /* 0x002e640000000000 */
[----:B-1----:R-:W-:Y:S06]  /*8390*/  BAR.SYNC.DEFER_BLOCKING 0x1, 0x80 ;  /* 0x0042000000007b1d */ /* 0x002fec0000010000 */
        /* <DEDUP_REMOVED lines=14> */
[----:B-1----:R-:W-:Y:S04]  /*8480*/  DEPBAR.LE SB0, 0x1 ;  /* 0x000080400000791a */ /* 0x002fe80000000000 */
.L_x_142:
[----:B------:R-:W-:Y:S05]  /*8490*/  BSYNC.RECONVERGENT B0 ;  /* 0x0000000000007941 */ /* 0x000fea0003800200 */
.L_x_141:
[----:B------:R-:W-:Y:S01]  /*84a0*/  BAR.SYNC.DEFER_BLOCKING 0x1, 0x80 ;  /* 0x0042000000007b1d */ /* 0x000fe20000010000 */
[----:B------:R-:W-:Y:S01]  /*84b0*/  UISETP.NE.AND UP0, UPT, UR49, -0x4, UPT ;  /* 0xfffffffc3100788c */ /* 0x000fe2000bf05270 */
[----:B------:R-:W-:Y:S08]  /*84c0*/  IADD3 R0, PT, PT, R30, 0x1, RZ ;  /* 0x000000011e007810 */ /* 0x000ff00007ffe0ff */
[----:B------:R-:W-:Y:S05]  /*84d0*/  BRA.U !UP0, `(.L_x_143) ;  /* 0x0000000108287547 */ /* 0x000fea000b800000 */
[----:B------:R-:W-:Y:S01]  /*84e0*/  ISETP.NE.AND P0, PT, R78, RZ, PT ;  /* 0x000000ff4e00720c */ /* 0x000fe20003f05270 */
[----:B------:R-:W-:Y:S01]  /*84f0*/  IMAD.U32 R3, RZ, RZ, UR51 ;  /* 0x00000033ff037e24 */ /* 0x000fe2000f8e00ff */
[----:B------:R-:W-:Y:S01]  /*8500*/  UIADD3 UR51, UPT, UPT, UR51, 0x1, URZ ;  /* 0x0000000133337890 */ /* 0x000fe2000fffe0ff */
[----:B------:R-:W-:Y:S03]  /*8510*/  IMAD.U32 R2, RZ, RZ, UR37 ;  /* 0x00000025ff027e24 */ /* 0x000fe6000f8e00ff */
[----:B------:R-:W-:Y:S04]  /*8520*/  UISETP.NE.AND UP0, UPT, UR51, 0x4, UPT ;  /* 0x000000043300788c */ /* 0x000fe8000bf05270 */
[----:B------:R-:W-:Y:S03]  /*8530*/  USEL UR51, UR51, URZ, UP0 ;  /* 0x000000ff33337287 */ /* 0x000fe60008000000 */
[----:B------:R-:W-:Y:S05]  /*8540*/  @P0 LEA R3, R3, UR48, 0x3 ;  /* 0x0000003003030c11 */ /* 0x000fea000f8e18ff */
[----:B------:R-:W-:Y:S05]  /*8550*/  @P0 VIADD R3, R3, 0x60 ;  /* 0x0000006003030836 */ /* 0x000fea0000000000 */
[----:B------:R-:W-:Y:S04]  /*8560*/  @P0 PRMT R2, R2, 0x654, R3 ;  /* 0x0000065402020816 */ /* 0x000fe80000000003 */
[----:B------:R1:W-:Y:S03]  /*8570*/  @P0 SYNCS.ARRIVE.TRANS64.RED.A1T0 RZ, [R2+URZ], RZ ;  /* 0x000000ff02ff09a7 */ /* 0x0003e600081004ff */
.L_x_143:
[----:B------:R-:W-:Y:S01]  /*8580*/  ISETP.NE.AND P2, PT, R73, RZ, PT ;  /* 0x000000ff4900720c */ /* 0x000fe20003f45270 */
[----:B------:R-:W-:Y:S01]  /*8590*/  UIADD3 UR49, UPT, UPT, UR49, 0x4, URZ ;  /* 0x0000000431317890 */ /* 0x000fe2000fffe0ff */
[----:B------:R-:W-:Y:S01]  /*85a0*/  ISETP.NE.AND P0, PT, R76, 0x2, PT ;  /* 0x000000024c00780c */ /* 0x000fe20003f05270 */
[----:B------:R-:W-:Y:S01]  /*85b0*/  IMAD.IADD R20, R29, 0x1, R58 ;  /* 0x000000011d147824 */ /* 0x000fe200078e023a */
[----:B------:R-:W-:Y:S01]  /*85c0*/  ISETP.NE.AND P1, PT, R0, 0x4, PT ;  /* 0x000000040000780c */ /* 0x000fe20003f25270 */
[----:B------:R-:W-:Y:S01]  /*85d0*/  IMAD.IADD R21, R31, 0x1, R60 ;  /* 0x000000011f157824 */ /* 0x000fe200078e023c */
[----:B-1----:R-:W-:Y:S02]  /*85e0*/  SEL R2, RZ, 0x1, P0 ;  /* 0x00000001ff027807 */ /* 0x002fe40000000000 */
[----:B------:R-:W-:Y:S02]  /*85f0*/  SEL R3, RZ, 0x1, P1 ;  /* 0x00000001ff037807 */ /* 0x000fe40000800000 */
[----:B------:R-:W-:Y:S02]  /*8600*/  LOP3.LUT R69, R69, R2, RZ, 0x3c, !PT ;  /* 0x0000000245457212 */ /* 0x000fe400078e3cff */
[----:B------:R-:W-:Y:S02]  /*8610*/  LOP3.LUT R70, R70, R3, RZ, 0x3c, !PT ;  /* 0x0000000346467212 */ /* 0x000fe400078e3cff */
[----:B------:R-:W-:Y:S02]  /*8620*/  @P2 R2UR UR36, R68 ;  /* 0x00000000442422ca */ /* 0x000fe400000e0000 */
[----:B------:R-:W-:Y:S02]  /*8630*/  SEL R76, R76, RZ, P0 ;  /* 0x000000ff4c4c7207 */ /* 0x000fe40000000000 */
[----:B------:R-:W-:Y:S01]  /*8640*/  SEL R30, R0, RZ, P1 ;  /* 0x000000ff001e7207 */ /* 0x000fe20000800000 */
[----:B------:R-:W-:Y:S10]  /*8650*/  @P2 BRA `(.L_x_144) ;  /* 0xffffffcc00d42947 */ /* 0x000ff4000383ffff */
[----:B------:R-:W-:-:S09]  /*8660*/  UISETP.NE.AND UP0, UPT, UR50, URZ, UPT ;  /* 0x000000ff3200728c */ /* 0x000fd2000bf05270 */
[----:B------:R-:W-:Y:S05]  /*8670*/  BRA.U !UP0, `(.L_x_145) ;  /* 0x0000000108487547 */ /* 0x000fea000b800000 */
[----:B------:R-:W1:Y:S02]  /*8680*/  LDCU.64 UR4, c[0x0][0x890] ;  /* 0x00011200ff0477ac */ /* 0x000e640008000a00 */
[----:B-1----:R-:W-:-:S04]  /*8690*/  UISETP.NE.U32.AND UP0, UPT, UR4, URZ, UPT ;  /* 0x000000ff0400728c */ /* 0x002fc8000bf05070 */
[----:B------:R-:W-:-:S09]  /*86a0*/  UISETP.NE.AND.EX UP0, UPT, UR5, URZ, UPT, UP0 ;  /* 0x000000ff0500728c */ /* 0x000fd2000bf05300 */
[----:B------:R-:W-:Y:S05]  /*86b0*/  BRA.U UP0, `(.L_x_146) ;  /* 0x00000001000c7547 */ /* 0x000fea000b800000 */
[----:B------:R-:W-:-:S13]  /*86c0*/  FSETP.NEU.AND P0, PT, R35, RZ, PT ;  /* 0x000000ff2300720b */ /* 0x000fda0003f0d000 */
[----:B------:R-:W-:Y:S05]  /*86d0*/  @!P0 EXIT ;  /* 0x000000000000894d */ /* 0x000fea0003800000 */
[----:B------:R-:W-:Y:S05]  /*86e0*/  BRA `(.L_x_145) ;  /* 0x00000000002c7947 */ /* 0x000fea0003800000 */
.L_x_146:
[----:B------:R-:W-:Y:S01]  /*86f0*/  ISETP.NE.AND P0, PT, R75, RZ, PT ;  /* 0x000000ff4b00720c */ /* 0x000fe20003f05270 */
[----:B------:R-:W-:-:S12]  /*8700*/  BSSY.RECONVERGENT B0, `(.L_x_145) ;  /* 0x0000009000007945 */ /* 0x000fd80003800200 */
[----:B------:R-:W-:Y:S05]  /*8710*/  @P0 BRA `(.L_x_147) ;  /* 0x0000000000140947 */ /* 0x000fea0003800000 */
[----:B------:R-:W1:Y:S02]  /*8720*/  LDCU.64 UR4, c[0x0][0x888] ;  /* 0x00011100ff0477ac */ /* 0x000e640008000a00 */
[----:B-1----:R-:W-:-:S04]  /*8730*/  ISETP.NE.U32.AND P0, PT, RZ, UR4, PT ;  /* 0x00000004ff007c0c */ /* 0x002fc8000bf05070 */
[----:B------:R-:W-:-:S13]  /*8740*/  ISETP.NE.AND.EX P0, PT, RZ, UR5, PT, P0 ;  /* 0x00000005ff007c0c */ /* 0x000fda000bf05300 */
[----:B------:R-:W-:Y:S05]  /*8750*/  @!P0 EXIT ;  /* 0x000000000000894d */ /* 0x000fea0003800000 */
[----:B------:R-:W-:Y:S05]  /*8760*/  BRA `(.L_x_148) ;  /* 0x0000000000087947 */ /* 0x000fea0003800000 */
.L_x_147:
[----:B------:R-:W-:-:S13]  /*8770*/  FSETP.NEU.AND P0, PT, R35, RZ, PT ;  /* 0x000000ff2300720b */ /* 0x000fda0003f0d000 */
[----:B------:R-:W-:Y:S05]  /*8780*/  @!P0 EXIT ;  /* 0x000000000000894d */ /* 0x000fea0003800000 */
.L_x_148:
[----:B------:R-:W-:Y:S05]  /*8790*/  BSYNC.RECONVERGENT B0 ;  /* 0x0000000000007941 */ /* 0x000fea0003800200 */
.L_x_145:
[----:B------:R-:W-:Y:S01]  /*87a0*/  ULEA UR4, UR51, UR48, 0x3 ;  /* 0x0000003033047291 */ /* 0x000fe2000f8e18ff */
[----:B------:R-:W-:-:S04]  /*87b0*/  DEPBAR.LE SB0, 0x0 ;  /* 0x000080000000791a */ /* 0x000fc80000000000 */
[----:B------:R-:W-:-:S04]  /*87c0*/  UIADD3 UR4, UPT, UPT, UR4, 0x60, URZ ;  /* 0x0000006004047890 */ /* 0x000fc8000fffe0ff */
[----:B------:R-:W-:-:S09]  /*87d0*/  UPRMT UR4, UR37, 0x654, UR4 ;  /* 0x0000065425047896 */ /* 0x000fd20008000004 */
[----:B------:R-:W-:Y:S01]  /*87e0*/  SYNCS.ARRIVE.TRANS64.RED.A1T0 RZ, [UR4], RZ ;  /* 0x000000ffffff79a7 */ /* 0x000fe20008100404 */
[----:B------:R-:W-:Y:S05]  /*87f0*/  EXIT ;  /* 0x000000000000794d */ /* 0x000fea0003800000 */
.L_x_24:
[----:B--2---:R2:W4:Y:S02]  /*8800*/  SYNCS.PHASECHK.TRANS64.TRYWAIT P0, [R3+URZ+0x100], R2 ;  /* 0x00010002030075a7 */ /* 0x00452400080011ff */
[----:B----4-:R-:W-:Y:S05]  /*8810*/  @!P0 NANOSLEEP.SYNCS 0x989680 ;  /* 0x009896800000895d */ /* 0x010fea0003900000 */
[----:B------:R-:W4:Y:S02]  /*8820*/  @!P0 SYNCS.PHASECHK.TRANS64 P0, [R3+URZ+0x100], R2 ;  /* 0x00010002030085a7 */ /* 0x000f2400080010ff */
[----:B----4-:R-:W-:Y:S05]  /*8830*/  @!P0 BRA `(.L_x_24) ;  /* 0xfffffffc00f08947 */ /* 0x010fea000383ffff */
[----:B------:R-:W-:Y:S05]  /*8840*/  BRA `(.L_x_149) ;  /* 0xffffff8c00f07947 */ /* 0x000fea000383ffff */
.L_x_27:
[----:B-1----:R-:W-:-:S07]  /*8850*/  MOV R2, UR33 ;  /* 0x0000002100027c02 */ /* 0x002fce0008000f00 */
.L_x_150:
[----:B-1----:R1:W2:Y:S02]  /*8860*/  SYNCS.PHASECHK.TRANS64.TRYWAIT P0, [R2+URZ+0x20], R5 ;  /* 0x00002005020075a7 */ /* 0x0022a400080011ff */
[----:B--2---:R-:W-:Y:S05]  /*8870*/  @!P0 NANOSLEEP.SYNCS 0x989680 ;  /* 0x009896800000895d */ /* 0x004fea0003900000 */
[----:B------:R-:W2:Y:S02]  /*8880*/  @!P0 SYNCS.PHASECHK.TRANS64 P0, [R2+URZ+0x20], R5 ;  /* 0x00002005020085a7 */ /* 0x000ea400080010ff */
[----:B--2---:R-:W-:Y:S05]  /*8890*/  @!P0 BRA `(.L_x_150) ;  /* 0xfffffffc00f08947 */ /* 0x004fea000383ffff */
[----:B------:R-:W-:Y:S05]  /*88a0*/  BRA `(.L_x_26) ;  /* 0xffffff9000547947 */ /* 0x000fea000383ffff */
.L_x_34:
[----:B-1----:R-:W-:-:S07]  /*88b0*/  MOV R2, UR17 ;  /* 0x0000001100027c02 */ /* 0x002fce0008000f00 */
.L_x_151:
[----:B-1----:R1:W2:Y:S02]  /*88c0*/  SYNCS.PHASECHK.TRANS64.TRYWAIT P0, [R2+URZ+0x20], R5 ;  /* 0x00002005020075a7 */ /* 0x0022a400080011ff */
[----:B--2---:R-:W-:Y:S05]  /*88d0*/  @!P0 NANOSLEEP.SYNCS 0x989680 ;  /* 0x009896800000895d */ /* 0x004fea0003900000 */
[----:B------:R-:W2:Y:S02]  /*88e0*/  @!P0 SYNCS.PHASECHK.TRANS64 P0, [R2+URZ+0x20], R5 ;  /* 0x00002005020085a7 */ /* 0x000ea400080010ff */
[----:B--2---:R-:W-:Y:S05]  /*88f0*/  @!P0 BRA `(.L_x_151) ;  /* 0xfffffffc00f08947 */ /* 0x004fea000383ffff */
[----:B------:R-:W-:Y:S05]  /*8900*/  BRA `(.L_x_33) ;  /* 0xffffff94000c7947 */ /* 0x000fea000383ffff */
.L_x_39:
[----:B-1----:R1:W2:Y:S02]  /*8910*/  SYNCS.PHASECHK.TRANS64.TRYWAIT P0, [R2+URZ+0x90], R3 ;  /* 0x00009003020075a7 */ /* 0x0022a400080011ff */
[----:B--2---:R-:W-:Y:S05]  /*8920*/  @!P0 NANOSLEEP.SYNCS 0x989680 ;  /* 0x009896800000895d */ /* 0x004fea0003900000 */
[----:B------:R-:W2:Y:S02]  /*8930*/  @!P0 SYNCS.PHASECHK.TRANS64 P0, [R2+URZ+0x90], R3 ;  /* 0x00009003020085a7 */ /* 0x000ea400080010ff */
[----:B--2---:R-:W-:Y:S05]  /*8940*/  @!P0 BRA `(.L_x_39) ;  /* 0xfffffffc00f08947 */ /* 0x004fea000383ffff */
[----:B------:R-:W-:Y:S05]  /*8950*/  BRA `(.L_x_152) ;  /* 0xffffff9400ac7947 */ /* 0x000fea000383ffff */
.L_x_43:
[----:B---3--:R-:W-:-:S07]  /*8960*/  MOV R0, UR4 ;  /* 0x0000000400007c02 */ /* 0x008fce0008000f00 */
.L_x_153:
[----:B-1----:R1:W2:Y:S02]  /*8970*/  SYNCS.PHASECHK.TRANS64.TRYWAIT P0, [R0+URZ], R3 ;  /* 0x00000003000075a7 */ /* 0x0022a400080011ff */
[----:B--2---:R-:W-:Y:S05]  /*8980*/  @!P0 NANOSLEEP.SYNCS 0x989680 ;  /* 0x009896800000895d */ /* 0x004fea0003900000 */
[----:B------:R-:W2:Y:S02]  /*8990*/  @!P0 SYNCS.PHASECHK.TRANS64 P0, [R0+URZ], R3 ;  /* 0x00000003000085a7 */ /* 0x000ea400080010ff */
[----:B--2---:R-:W-:Y:S05]  /*89a0*/  @!P0 BRA `(.L_x_153) ;  /* 0xfffffffc00f08947 */ /* 0x004fea000383ffff */
[----:B------:R-:W-:Y:S05]  /*89b0*/  BRA `(.L_x_154) ;  /* 0xffffff9c001c7947 */ /* 0x000fea000383ffff */
.L_x_44:
[----:B---3--:R-:W-:-:S07]  /*89c0*/  MOV R0, UR4 ;  /* 0x0000000400007c02 */ /* 0x008fce0008000f00 */
.L_x_155:
[----:B-1----:R1:W2:Y:S02]  /*89d0*/  SYNCS.PHASECHK.TRANS64.TRYWAIT P0, [R0+URZ], R3 ;  /* 0x00000003000075a7 */ /* 0x0022a400080011ff */
[----:B--2---:R-:W-:Y:S05]  /*89e0*/  @!P0 NANOSLEEP.SYNCS 0x989680 ;  /* 0x009896800000895d */ /* 0x004fea0003900000 */
[----:B------:R-:W2:Y:S02]  /*89f0*/  @!P0 SYNCS.PHASECHK.TRANS64 P0, [R0+URZ], R3 ;  /* 0x00000003000085a7 */ /* 0x000ea400080010ff */
[----:B--2---:R-:W-:Y:S05]  /*8a00*/  @!P0 BRA `(.L_x_155) ;  /* 0xfffffffc00f08947 */ /* 0x004fea000383ffff */
[----:B------:R-:W-:Y:S05]  /*8a10*/  BRA `(.L_x_156) ;  /* 0xffffff9c00287947 */ /* 0x000fea000383ffff */
.L_x_45:
[----:B---3--:R-:W-:-:S07]  /*8a20*/  MOV R0, UR4 ;  /* 0x0000000400007c02 */ /* 0x008fce0008000f00 */
.L_x_157:
[----:B-1----:R1:W2:Y:S02]  /*8a30*/  SYNCS.PHASECHK.TRANS64.TRYWAIT P0, [R0+URZ], R3 ;  /* 0x00000003000075a7 */ /* 0x0022a400080011ff */
[----:B--2---:R-:W-:Y:S05]  /*8a40*/  @!P0 NANOSLEEP.SYNCS 0x989680 ;  /* 0x009896800000895d */ /* 0x004fea0003900000 */
[----:B------:R-:W2:Y:S02]  /*8a50*/  @!P0 SYNCS.PHASECHK.TRANS64 P0, [R0+URZ], R3 ;  /* 0x00000003000085a7 */ /* 0x000ea400080010ff */
[----:B--2---:R-:W-:Y:S05]  /*8a60*/  @!P0 BRA `(.L_x_157) ;  /* 0xfffffffc00f08947 */ /* 0x004fea000383ffff */
[----:B------:R-:W-:Y:S05]  /*8a70*/  BRA `(.L_x_158) ;  /* 0xffffff9c00347947 */ /* 0x000fea000383ffff */
.L_x_48:
[----:B-1----:R1:W2:Y:S02]  /*8a80*/  SYNCS.PHASECHK.TRANS64.TRYWAIT P0, [R0+URZ+0xf0], R5 ;  /* 0x0000f005000075a7 */ /* 0x0022a400080011ff */
[----:B--2---:R-:W-:Y:S05]  /*8a90*/  @!P0 NANOSLEEP.SYNCS 0x989680 ;  /* 0x009896800000895d */ /* 0x004fea0003900000 */
[----:B------:R-:W2:Y:S02]  /*8aa0*/  @!P0 SYNCS.PHASECHK.TRANS64 P0, [R0+URZ+0xf0], R5 ;  /* 0x0000f005000085a7 */ /* 0x000ea400080010ff */
[----:B--2---:R-:W-:Y:S05]  /*8ab0*/  @!P0 BRA `(.L_x_48) ;  /* 0xfffffffc00f08947 */ /* 0x004fea000383ffff */
[----:B------:R-:W-:Y:S05]  /*8ac0*/  BRA `(.L_x_159) ;  /* 0xffffff9c00947947 */ /* 0x000fea000383ffff */
.L_x_49:
[----:B------:R-:W-:-:S07]  /*8ad0*/  MOV R0, UR5 ;  /* 0x0000000500007c02 */ /* 0x000fce0008000f00 */
.L_x_160:
[----:B-1----:R1:W2:Y:S02]  /*8ae0*/  SYNCS.PHASECHK.TRANS64.TRYWAIT P0, [R0+URZ+0xa0], R7 ;  /* 0x0000a007000075a7 */ /* 0x0022a400080011ff */
[----:B--2---:R-:W-:Y:S05]  /*8af0*/  @!P0 NANOSLEEP.SYNCS 0x989680 ;  /* 0x009896800000895d */ /* 0x004fea0003900000 */
[----:B------:R-:W2:Y:S02]  /*8b00*/  @!P0 SYNCS.PHASECHK.TRANS64 P0, [R0+URZ+0xa0], R7 ;  /* 0x0000a007000085a7 */ /* 0x000ea400080010ff */
[----:B--2---:R-:W-:Y:S05]  /*8b10*/  @!P0 BRA `(.L_x_160) ;  /* 0xfffffffc00f08947 */ /* 0x004fea000383ffff */
[----:B------:R-:W-:Y:S05]  /*8b20*/  BRA `(.L_x_161) ;  /* 0xffffff9c00a47947 */ /* 0x000fea000383ffff */
.L_x_50:
[----:B-1----:R1:W2:Y:S02]  /*8b30*/  SYNCS.PHASECHK.TRANS64.TRYWAIT P1, [R0+URZ+0x90], R5 ;  /* 0x00009005000075a7 */ /* 0x0022a400080211ff */
[----:B--2---:R-:W-:Y:S05]  /*8b40*/  @!P1 NANOSLEEP.SYNCS 0x989680 ;  /* 0x009896800000995d */ /* 0x004fea0003900000 */
[----:B------:R-:W2:Y:S02]  /*8b50*/  @!P1 SYNCS.PHASECHK.TRANS64 P1, [R0+URZ+0x90], R5 ;  /* 0x00009005000095a7 */ /* 0x000ea400080210ff */
[----:B--2---:R-:W-:Y:S05]  /*8b60*/  @!P1 BRA `(.L_x_50) ;  /* 0xfffffffc00f09947 */ /* 0x004fea000383ffff */
[----:B------:R-:W-:Y:S05]  /*8b70*/  BRA `(.L_x_162) ;  /* 0xffffff9c00d47947 */ /* 0x000fea000383ffff */
.L_x_53:
[----:B------:R-:W-:-:S07]  /*8b80*/  MOV R0, UR5 ;  /* 0x0000000500007c02 */ /* 0x000fce0008000f00 */
.L_x_163:
[----:B-1----:R1:W2:Y:S02]  /*8b90*/  SYNCS.PHASECHK.TRANS64.TRYWAIT P0, [R0+URZ+0xa0], R3 ;  /* 0x0000a003000075a7 */ /* 0x0022a400080011ff */
[----:B--2---:R-:W-:Y:S05]  /*8ba0*/  @!P0 NANOSLEEP.SYNCS 0x989680 ;  /* 0x009896800000895d */ /* 0x004fea0003900000 */
[----:B------:R-:W2:Y:S02]  /*8bb0*/  @!P0 SYNCS.PHASECHK.TRANS64 P0, [R0+URZ+0xa0], R3 ;  /* 0x0000a003000085a7 */ /* 0x000ea400080010ff */
[----:B--2---:R-:W-:Y:S05]  /*8bc0*/  @!P0 BRA `(.L_x_163) ;  /* 0xfffffffc00f08947 */ /* 0x004fea000383ffff */
[----:B------:R-:W-:Y:S05]  /*8bd0*/  BRA `(.L_x_52) ;  /* 0xffffffa000287947 */ /* 0x000fea000383ffff */
.L_x_62:
[----:B-1----:R-:W-:-:S04]  /*8be0*/  MOV R4, UR6 ;  /* 0x0000000600047c02 */ /* 0x002fc80008000f00 */
[----:B------:R1:W2:Y:S03]  /*8bf0*/  SYNCS.PHASECHK.TRANS64.TRYWAIT P0, [R4+URZ+0x8], R5 ;  /* 0x00000805040075a7 */ /* 0x0002a600080011ff */
[----:B--2---:R-:W-:Y:S05]  /*8c00*/  @!P0 NANOSLEEP.SYNCS 0x989680 ;  /* 0x009896800000895d */ /* 0x004fea0003900000 */
[----:B------:R-:W2:Y:S02]  /*8c10*/  @!P0 SYNCS.PHASECHK.TRANS64 P0, [R4+URZ+0x8], R5 ;  /* 0x00000805040085a7 */ /* 0x000ea400080010ff */
[----:B--2---:R-:W-:Y:S05]  /*8c20*/  @!P0 BRA `(.L_x_62) ;  /* 0xfffffffc00ec8947 */ /* 0x004fea000383ffff */
[----:B------:R-:W-:Y:S05]  /*8c30*/  BRA `(.L_x_61) ;  /* 0xffffffa000dc7947 */ /* 0x000fea000383ffff */
.L_x_64:
[----:B------:R-:W-:Y:S01]  /*8c40*/  BSSY B0, `(.L_x_164) ;  /* 0x0000006000007945 */ /* 0x000fe20003800000 */
[----:B------:R-:W-:-:S07]  /*8c50*/  MOV R15, 0xffffffff ;  /* 0xffffffff000f7802 */ /* 0x000fce0000000f00 */
[----:B-1---5:R-:W-:Y:S05]  /*8c60*/  WARPSYNC.COLLECTIVE R15, `(.L_x_165) ;  /* 0x000000000f0c7348 */ /* 0x022fea0003c00000 */
[----:B------:R-:W-:Y:S02]  /*8c70*/  ELECT P6, UR79, PT ;  /* 0x00000000004f782f */ /* 0x000fe400038c0000 */
[----:B------:R-:W-:Y:S01]  /*8c80*/  MOV R14, UR79 ;  /* 0x0000004f000e7c02 */ /* 0x000fe20008000f00 */
[----:B-1---5:R-:W-:Y:S10]  /*8c90*/  ENDCOLLECTIVE ;  /* 0x000000000000791b */ /* 0x022ff40003800000 */
.L_x_165:
[----:B------:R-:W-:Y:S05]  /*8ca0*/  BSYNC B0 ;  /* 0x0000000000007941 */ /* 0x000fea0003800000 */
.L_x_164:
[----:B------:R-:W-:Y:S05]  /*8cb0*/  BRA `(.L_x_166) ;  /* 0xffffffa4000c7947 */ /* 0x000fea000383ffff */
.L_x_66:
[----:B-1----:R-:W-:-:S04]  /*8cc0*/  MOV R2, UR6 ;  /* 0x0000000600027c02 */ /* 0x002fc80008000f00 */
[----:B------:R1:W2:Y:S03]  /*8cd0*/  SYNCS.PHASECHK.TRANS64.TRYWAIT P0, [R2+URZ+0x8], R3 ;  /* 0x00000803020075a7 */ /* 0x0002a600080011ff */
[----:B--2---:R-:W-:Y:S05]  /*8ce0*/  @!P0 NANOSLEEP.SYNCS 0x989680 ;  /* 0x009896800000895d */ /* 0x004fea0003900000 */
[----:B------:R-:W2:Y:S02]  /*8cf0*/  @!P0 SYNCS.PHASECHK.TRANS64 P0, [R2+URZ+0x8], R3 ;  /* 0x00000803020085a7 */ /* 0x000ea400080010ff */
[----:B--2---:R-:W-:Y:S05]  /*8d00*/  @!P0 BRA `(.L_x_66) ;  /* 0xfffffffc00ec8947 */ /* 0x004fea000383ffff */
[----:B------:R-:W-:Y:S05]  /*8d10*/  BRA `(.L_x_65) ;  /* 0xffffffa400107947 */ /* 0x000fea000383ffff */
.L_x_67:
[----:B-1----:R1:W2:Y:S02]  /*8d20*/  SYNCS.PHASECHK.TRANS64.TRYWAIT P0, [R0+URZ+0x90], R5 ;  /* 0x00009005000075a7 */ /* 0x0022a400080011ff */
[----:B--2---:R-:W-:Y:S05]  /*8d30*/  @!P0 NANOSLEEP.SYNCS 0x989680 ;  /* 0x009896800000895d */ /* 0x004fea0003900000 */
[----:B------:R-:W2:Y:S02]  /*8d40*/  @!P0 SYNCS.PHASECHK.TRANS64 P0, [R0+URZ+0x90], R5 ;  /* 0x00009005000085a7 */ /* 0x000ea400080010ff */
[----:B--2---:R-:W-:Y:S05]  /*8d50*/  @!P0 BRA `(.L_x_67) ;  /* 0xfffffffc00f08947 */ /* 0x004fea000383ffff */
[----:B------:R-:W-:Y:S05]  /*8d60*/  BRA `(.L_x_167) ;  /* 0xffffffa400f87947 */ /* 0x000fea000383ffff */
.L_x_69:
[----:B------:R-:W-:-:S07]  /*8d70*/  MOV R0, UR9 ;  /* 0x0000000900007c02 */ /* 0x000fce0008000f00 */
.L_x_168:
[----:B-1----:R1:W2:Y:S02]  /*8d80*/  SYNCS.PHASECHK.TRANS64.TRYWAIT P0, [R0+URZ+0xd0], R5 ;  /* 0x0000d005000075a7 */ /* 0x0022a400080011ff */
[----:B--2---:R-:W-:Y:S05]  /*8d90*/  @!P0 NANOSLEEP.SYNCS 0x989680 ;  /* 0x009896800000895d */ /* 0x004fea0003900000 */
[----:B------:R-:W2:Y:S02]  /*8da0*/  @!P0 SYNCS.PHASECHK.TRANS64 P0, [R0+URZ+0xd0], R5 ;  /* 0x0000d005000085a7 */ /* 0x000ea400080010ff */
[----:B--2---:R-:W-:Y:S05]  /*8db0*/  @!P0 BRA `(.L_x_168) ;  /* 0xfffffffc00f08947 */ /* 0x004fea000383ffff */
[----:B------:R-:W-:Y:S05]  /*8dc0*/  BRA `(.L_x_169) ;  /* 0xffffffa800447947 */ /* 0x000fea000383ffff */
.L_x_72:
[----:B------:R-:W-:Y:S07]  /*8dd0*/  MOV R0, UR8 ;  /* 0x0000000800007c02 */ /* 0x000fee0008000f00 */
.L_x_170:
[----:B-1----:R1:W2:Y:S02]  /*8de0*/  SYNCS.PHASECHK.TRANS64.TRYWAIT P0, [R0+URZ], R5 ;  /* 0x00000005000075a7 */ /* 0x0022a400080011ff */
[----:B--2---:R-:W-:Y:S05]  /*8df0*/  @!P0 NANOSLEEP.SYNCS 0x989680 ;  /* 0x009896800000895d */ /* 0x004fea0003900000 */
[----:B------:R-:W2:Y:S02]  /*8e00*/  @!P0 SYNCS.PHASECHK.TRANS64 P0, [R0+URZ], R5 ;  /* 0x00000005000085a7 */ /* 0x000ea400080010ff */
[----:B--2---:R-:W-:Y:S05]  /*8e10*/  @!P0 BRA `(.L_x_170) ;  /* 0xfffffffc00f08947 */ /* 0x004fea000383ffff */
[----:B------:R-:W-:Y:S05]  /*8e20*/  BRA `(.L_x_71) ;  /* 0xffffffa800587947 */ /* 0x000fea000383ffff */
.L_x_76:
[----:B-1----:R-:W-:-:S07]  /*8e30*/  MOV R0, UR8 ;  /* 0x0000000800007c02 */ /* 0x002fce0008000f00 */
.L_x_171:
[----:B-1----:R1:W2:Y:S02]  /*8e40*/  SYNCS.PHASECHK.TRANS64.TRYWAIT P0, [R0+URZ], R3 ;  /* 0x00000003000075a7 */ /* 0x0022a400080011ff */
[----:B--2---:R-:W-:Y:S05]  /*8e50*/  @!P0 NANOSLEEP.SYNCS 0x989680 ;  /* 0x009896800000895d */ /* 0x004fea0003900000 */
[----:B------:R-:W2:Y:S02]  /*8e60*/  @!P0 SYNCS.PHASECHK.TRANS64 P0, [R0+URZ], R3 ;  /* 0x00000003000085a7 */ /* 0x000ea400080010ff */
[----:B--2---:R-:W-:Y:S05]  /*8e70*/  @!P0 BRA `(.L_x_171) ;  /* 0xfffffffc00f08947 */ /* 0x004fea000383ffff */
[----:B------:R-:W-:Y:S05]  /*8e80*/  BRA `(.L_x_172) ;  /* 0xffffffac004c7947 */ /* 0x000fea000383ffff */
.L_x_77:
[----:B------:R-:W-:-:S07]  /*8e90*/  MOV R0, UR8 ;  /* 0x0000000800007c02 */ /* 0x000fce0008000f00 */
.L_x_173:
[----:B-1----:R1:W2:Y:S02]  /*8ea0*/  SYNCS.PHASECHK.TRANS64.TRYWAIT P0, [R0+URZ], R3 ;  /* 0x00000003000075a7 */ /* 0x0022a400080011ff */
[----:B--2---:R-:W-:Y:S05]  /*8eb0*/  @!P0 NANOSLEEP.SYNCS 0x989680 ;  /* 0x009896800000895d */ /* 0x004fea0003900000 */
[----:B------:R-:W2:Y:S02]  /*8ec0*/  @!P0 SYNCS.PHASECHK.TRANS64 P0, [R0+URZ], R3 ;  /* 0x00000003000085a7 */ /* 0x000ea400080010ff */
[----:B--2---:R-:W-:Y:S05]  /*8ed0*/  @!P0 BRA `(.L_x_173) ;  /* 0xfffffffc00f08947 */ /* 0x004fea000383ffff */
[----:B------:R-:W-:Y:S05]  /*8ee0*/  BRA `(.L_x_174) ;  /* 0xffffffac00587947 */ /* 0x000fea000383ffff */
.L_x_78:
[----:B------:R-:W-:-:S07]  /*8ef0*/  MOV R0, UR8 ;  /* 0x0000000800007c02 */ /* 0x000fce0008000f00 */
.L_x_175:
[----:B-1----:R1:W2:Y:S02]  /*8f00*/  SYNCS.PHASECHK.TRANS64.TRYWAIT P0, [R0+URZ], R3 ;  /* 0x00000003000075a7 */ /* 0x0022a400080011ff */
[----:B--2---:R-:W-:Y:S05]  /*8f10*/  @!P0 NANOSLEEP.SYNCS 0x989680 ;  /* 0x009896800000895d */ /* 0x004fea0003900000 */
[----:B------:R-:W2:Y:S02]  /*8f20*/  @!P0 SYNCS.PHASECHK.TRANS64 P0, [R0+URZ], R3 ;  /* 0x00000003000085a7 */ /* 0x000ea400080010ff */
[----:B--2---:R-:W-:Y:S05]  /*8f30*/  @!P0 BRA `(.L_x_175) ;  /* 0xfffffffc00f08947 */ /* 0x004fea000383ffff */
[----:B------:R-:W-:Y:S05]  /*8f40*/  BRA `(.L_x_176) ;  /* 0xffffffac00647947 */ /* 0x000fea000383ffff */
.L_x_81:
[----:B------:R-:W-:-:S07]  /*8f50*/  MOV R0, UR7 ;  /* 0x0000000700007c02 */ /* 0x000fce0008000f00 */
.L_x_177:
[----:B-1----:R1:W2:Y:S02]  /*8f60*/  SYNCS.PHASECHK.TRANS64.TRYWAIT P1, [R0+URZ+0x110], R3 ;  /* 0x00011003000075a7 */ /* 0x0022a400080211ff */
[----:B--2---:R-:W-:Y:S05]  /*8f70*/  @!P1 NANOSLEEP.SYNCS 0x989680 ;  /* 0x009896800000995d */ /* 0x004fea0003900000 */
[----:B------:R-:W2:Y:S02]  /*8f80*/  @!P1 SYNCS.PHASECHK.TRANS64 P1, [R0+URZ+0x110], R3 ;  /* 0x00011003000095a7 */ /* 0x000ea400080210ff */
[----:B--2---:R-:W-:Y:S05]  /*8f90*/  @!P1 BRA `(.L_x_177) ;  /* 0xfffffffc00f09947 */ /* 0x004fea000383ffff */
[----:B------:R-:W-:Y:S05]  /*8fa0*/  BRA `(.L_x_178) ;  /* 0xffffffac00b07947 */ /* 0x000fea000383ffff */
.L_x_86:
[----:B--2---:R2:W4:Y:S02]  /*8fb0*/  SYNCS.PHASECHK.TRANS64.TRYWAIT P0, [R0+URZ+0x90], R3 ;  /* 0x00009003000075a7 */ /* 0x00452400080011ff */
[----:B----4-:R-:W-:Y:S05]  /*8fc0*/  @!P0 NANOSLEEP.SYNCS 0x989680 ;  /* 0x009896800000895d */ /* 0x010fea0003900000 */
[----:B------:R-:W4:Y:S02]  /*8fd0*/  @!P0 SYNCS.PHASECHK.TRANS64 P0, [R0+URZ+0x90], R3 ;  /* 0x00009003000085a7 */ /* 0x000f2400080010ff */
[----:B----4-:R-:W-:Y:S05]  /*8fe0*/  @!P0 BRA `(.L_x_86) ;  /* 0xfffffffc00f08947 */ /* 0x010fea000383ffff */
[----:B------:R-:W-:Y:S05]  /*8ff0*/  BRA `(.L_x_179) ;  /* 0xffffffb000c47947 */ /* 0x000fea000383ffff */
.L_x_89:
[----:B------:R-:W-:Y:S07]  /*9000*/  MOV R0, UR7 ;  /* 0x0000000700007c02 */ /* 0x000fee0008000f00 */
.L_x_180:
[----:B--2---:R2:W4:Y:S02]  /*9010*/  SYNCS.PHASECHK.TRANS64.TRYWAIT P0, [R0+URZ+0x88], R3 ;  /* 0x00008803000075a7 */ /* 0x00452400080011ff */
[----:B----4-:R-:W-:Y:S05]  /*9020*/  @!P0 NANOSLEEP.SYNCS 0x989680 ;  /* 0x009896800000895d */ /* 0x010fea0003900000 */
[----:B------:R-:W4:Y:S02]  /*9030*/  @!P0 SYNCS.PHASECHK.TRANS64 P0, [R0+URZ+0x88], R3 ;  /* 0x00008803000085a7 */ /* 0x000f2400080010ff */
[----:B----4-:R-:W-:Y:S05]  /*9040*/  @!P0 BRA `(.L_x_180) ;  /* 0xfffffffc00f08947 */ /* 0x010fea000383ffff */
[----:B------:R-:W-:Y:S05]  /*9050*/  BRA `(.L_x_88) ;  /* 0xffffffb400a47947 */ /* 0x000fea000383ffff */
.L_x_92:
[----:B------:R-:W-:Y:S07]  /*9060*/  MOV R3, UR7 ;  /* 0x0000000700037c02 */ /* 0x000fee0008000f00 */
.L_x_181:
[----:B-1----:R1:W2:Y:S02]  /*9070*/  SYNCS.PHASECHK.TRANS64.TRYWAIT P0, [R3+URZ+0x60], R12 ;  /* 0x0000600c030075a7 */ /* 0x0022a400080011ff */
[----:B--2---:R-:W-:Y:S05]  /*9080*/  @!P0 NANOSLEEP.SYNCS 0x989680 ;  /* 0x009896800000895d */ /* 0x004fea0003900000 */
[----:B------:R-:W2:Y:S02]  /*9090*/  @!P0 SYNCS.PHASECHK.TRANS64 P0, [R3+URZ+0x60], R12 ;  /* 0x0000600c030085a7 */ /* 0x000ea400080010ff */
[----:B--2---:R-:W-:Y:S05]  /*90a0*/  @!P0 BRA `(.L_x_181) ;  /* 0xfffffffc00f08947 */ /* 0x004fea000383ffff */
[----:B------:R-:W-:Y:S05]  /*90b0*/  BRA `(.L_x_182) ;  /* 0xffffffb8001c7947 */ /* 0x000fea000383ffff */
.L_x_93:
[----:B-1----:R-:W-:Y:S07]  /*90c0*/  MOV R3, UR7 ;  /* 0x0000000700037c02 */ /* 0x002fee0008000f00 */
.L_x_183:
[----:B-1----:R1:W2:Y:S02]  /*90d0*/  SYNCS.PHASECHK.TRANS64.TRYWAIT P0, [R3+URZ+0x68], R12 ;  /* 0x0000680c030075a7 */ /* 0x0022a400080011ff */
[----:B--2---:R-:W-:Y:S05]  /*90e0*/  @!P0 NANOSLEEP.SYNCS 0x989680 ;  /* 0x009896800000895d */ /* 0x004fea0003900000 */
[----:B------:R-:W2:Y:S02]  /*90f0*/  @!P0 SYNCS.PHASECHK.TRANS64 P0, [R3+URZ+0x68], R12 ;  /* 0x0000680c030085a7 */ /* 0x000ea400080010ff */
[----:B--2---:R-:W-:Y:S05]  /*9100*/  @!P0 BRA `(.L_x_183) ;  /* 0xfffffffc00f08947 */ /* 0x004fea000383ffff */
[----:B------:R-:W-:Y:S05]  /*9110*/  BRA `(.L_x_184) ;  /* 0xffffffb800787947 */ /* 0x000fea000383ffff */
.L_x_94:
[----:B-1----:R-:W-:Y:S07]  /*9120*/  MOV R3, UR7 ;  /* 0x0000000700037c02 */ /* 0x002fee0008000f00 */
.L_x_185:
[----:B-1----:R1:W2:Y:S02]  /*9130*/  SYNCS.PHASECHK.TRANS64.TRYWAIT P0, [R3+URZ+0x70], R12 ;  /* 0x0000700c030075a7 */ /* 0x0022a400080011ff */
[----:B--2---:R-:W-:Y:S05]  /*9140*/  @!P0 NANOSLEEP.SYNCS 0x989680 ;  /* 0x009896800000895d */ /* 0x004fea0003900000 */
[----:B------:R-:W2:Y:S02]  /*9150*/  @!P0 SYNCS.PHASECHK.TRANS64 P0, [R3+URZ+0x70], R12 ;  /* 0x0000700c030085a7 */ /* 0x000ea400080010ff */
[----:B--2---:R-:W-:Y:S05]  /*9160*/  @!P0 BRA `(.L_x_185) ;  /* 0xfffffffc00f08947 */ /* 0x004fea000383ffff */
[----:B------:R-:W-:Y:S05]  /*9170*/  BRA `(.L_x_186) ;  /* 0xffffffb800d47947 */ /* 0x000fea000383ffff */
.L_x_95:
[----:B------:R-:W-:Y:S07]  /*9180*/  MOV R3, UR7 ;  /* 0x0000000700037c02 */ /* 0x000fee0008000f00 */
.L_x_187:
[----:B-1----:R1:W2:Y:S02]  /*9190*/  SYNCS.PHASECHK.TRANS64.TRYWAIT P0, [R3+URZ+0x78], R12 ;  /* 0x0000780c030075a7 */ /* 0x0022a400080011ff */
[----:B--2---:R-:W-:Y:S05]  /*91a0*/  @!P0 NANOSLEEP.SYNCS 0x989680 ;  /* 0x009896800000895d */ /* 0x004fea0003900000 */
[----:B------:R-:W2:Y:S02]  /*91b0*/  @!P0 SYNCS.PHASECHK.TRANS64 P0, [R3+URZ+0x78], R12 ;  /* 0x0000780c030085a7 */ /* 0x000ea400080010ff */
[----:B--2---:R-:W-:Y:S05]  /*91c0*/  @!P0 BRA `(.L_x_187) ;  /* 0xfffffffc00f08947 */ /* 0x004fea000383ffff */
[----:B------:R-:W-:Y:S05]  /*91d0*/  BRA `(.L_x_188) ;  /* 0xffffffbc00747947 */ /* 0x000fea000383ffff */
.L_x_97:
[----:B------:R-:W-:-:S07]  /*91e0*/  MOV R0, UR7 ;  /* 0x0000000700007c02 */ /* 0x000fce0008000f00 */
.L_x_189:
[----:B-1----:R1:W4:Y:S02]  /*91f0*/  SYNCS.PHASECHK.TRANS64.TRYWAIT P0, [R0+URZ+0x60], R3 ;  /* 0x00006003000075a7 */ /* 0x00232400080011ff */
[----:B----4-:R-:W-:Y:S05]  /*9200*/  @!P0 NANOSLEEP.SYNCS 0x989680 ;  /* 0x009896800000895d */ /* 0x010fea0003900000 */
[----:B------:R-:W4:Y:S02]  /*9210*/  @!P0 SYNCS.PHASECHK.TRANS64 P0, [R0+URZ+0x60], R3 ;  /* 0x00006003000085a7 */ /* 0x000f2400080010ff */
[----:B----4-:R-:W-:Y:S05]  /*9220*/  @!P0 BRA `(.L_x_189) ;  /* 0xfffffffc00f08947 */ /* 0x010fea000383ffff */
[----:B------:R-:W-:Y:S05]  /*9230*/  BRA `(.L_x_190) ;  /* 0xffffffbc00fc7947 */ /* 0x000fea000383ffff */
.L_x_98:
[----:B-1----:R-:W-:-:S07]  /*9240*/  MOV R0, UR7 ;  /* 0x0000000700007c02 */ /* 0x002fce0008000f00 */
.L_x_191:
[----:B-1----:R1:W4:Y:S02]  /*9250*/  SYNCS.PHASECHK.TRANS64.TRYWAIT P0, [R0+URZ+0x68], R3 ;  /* 0x00006803000075a7 */ /* 0x00232400080011ff */
[----:B----4-:R-:W-:Y:S05]  /*9260*/  @!P0 NANOSLEEP.SYNCS 0x989680 ;  /* 0x009896800000895d */ /* 0x010fea0003900000 */
[----:B------:R-:W4:Y:S02]  /*9270*/  @!P0 SYNCS.PHASECHK.TRANS64 P0, [R0+URZ+0x68], R3 ;  /* 0x00006803000085a7 */ /* 0x000f2400080010ff */
[----:B----4-:R-:W-:Y:S05]  /*9280*/  @!P0 BRA `(.L_x_191) ;  /* 0xfffffffc00f08947 */ /* 0x010fea000383ffff */
[----:B------:R-:W-:Y:S05]  /*9290*/  BRA `(.L_x_192) ;  /* 0xffffffbc00ec7947 */ /* 0x000fea000383ffff */
.L_x_99:
[----:B-1----:R-:W-:-:S07]  /*92a0*/  MOV R0, UR7 ;  /* 0x0000000700007c02 */ /* 0x002fce0008000f00 */
.L_x_193:
[----:B-1----:R1:W4:Y:S02]  /*92b0*/  SYNCS.PHASECHK.TRANS64.TRYWAIT P0, [R0+URZ+0x70], R3 ;  /* 0x00007003000075a7 */ /* 0x00232400080011ff */
[----:B----4-:R-:W-:Y:S05]  /*92c0*/  @!P0 NANOSLEEP.SYNCS 0x989680 ;  /* 0x009896800000895d */ /* 0x010fea0003900000 */
[----:B------:R-:W4:Y:S02]  /*92d0*/  @!P0 SYNCS.PHASECHK.TRANS64 P0, [R0+URZ+0x70], R3 ;  /* 0x00007003000085a7 */ /* 0x000f2400080010ff */
[----:B----4-:R-:W-:Y:S05]  /*92e0*/  @!P0 BRA `(.L_x_193) ;  /* 0xfffffffc00f08947 */ /* 0x010fea000383ffff */
[----:B------:R-:W-:Y:S05]  /*92f0*/  BRA `(.L_x_194) ;  /* 0xffffffbc00dc7947 */ /* 0x000fea000383ffff */
.L_x_101:
[----:B--2---:R2:W3:Y:S02]  /*9300*/  SYNCS.PHASECHK.TRANS64.TRYWAIT P0, [R0+URZ+0x90], R3 ;  /* 0x00009003000075a7 */ /* 0x0044e400080011ff */
[----:B---3--:R-:W-:Y:S05]  /*9310*/  @!P0 NANOSLEEP.SYNCS 0x989680 ;  /* 0x009896800000895d */ /* 0x008fea0003900000 */
[----:B------:R-:W3:Y:S02]  /*9320*/  @!P0 SYNCS.PHASECHK.TRANS64 P0, [R0+URZ+0x90], R3 ;  /* 0x00009003000085a7 */ /* 0x000ee400080010ff */
[----:B---3--:R-:W-:Y:S05]  /*9330*/  @!P0 BRA `(.L_x_101) ;  /* 0xfffffffc00f08947 */ /* 0x008fea000383ffff */
[----:B------:R-:W-:Y:S05]  /*9340*/  BRA `(.L_x_195) ;  /* 0xffffffc000ac7947 */ /* 0x000fea000383ffff */
.L_x_112:
[----:B-1----:R-:W-:Y:S04]  /*9350*/  MOV R0, UR48 ;  /* 0x0000003000007c02 */ /* 0x002fe80008000f00 */
[----:B------:R1:W3:Y:S03]  /*9360*/  SYNCS.PHASECHK.TRANS64.TRYWAIT P1, [R0+URZ+0x40], R5 ;  /* 0x00004005000075a7 */ /* 0x0002e600080211ff */
[----:B---3--:R-:W-:Y:S05]  /*9370*/  @!P1 NANOSLEEP.SYNCS 0x989680 ;  /* 0x009896800000995d */ /* 0x008fea0003900000 */
[----:B------:R-:W3:Y:S02]  /*9380*/  @!P1 SYNCS.PHASECHK.TRANS64 P1, [R0+URZ+0x40], R5 ;  /* 0x00004005000095a7 */ /* 0x000ee400080210ff */
[----:B---3--:R-:W-:Y:S05]  /*9390*/  @!P1 BRA `(.L_x_112) ;  /* 0xfffffffc00ec9947 */ /* 0x008fea000383ffff */
[----:B------:R-:W-:Y:S05]  /*93a0*/  BRA `(.L_x_111) ;  /* 0xffffffcc00b47947 */ /* 0x000fea000383ffff */
.L_x_114:
[----:B-1----:R1:W4:Y:S02]  /*93b0*/  SYNCS.PHASECHK.TRANS64.TRYWAIT P0, [R74+URZ+0xb0], R3 ;  /* 0x0000b0034a0075a7 */ /* 0x00232400080011ff */
[----:B----4-:R-:W-:Y:S05]  /*93c0*/  @!P0 NANOSLEEP.SYNCS 0x989680 ;  /* 0x009896800000895d */ /* 0x010fea0003900000 */
[----:B------:R-:W4:Y:S02]  /*93d0*/  @!P0 SYNCS.PHASECHK.TRANS64 P0, [R74+URZ+0xb0], R3 ;  /* 0x0000b0034a0085a7 */ /* 0x000f2400080010ff */
[----:B----4-:R-:W-:Y:S05]  /*93e0*/  @!P0 BRA `(.L_x_114) ;  /* 0xfffffffc00f08947 */ /* 0x010fea000383ffff */
[----:B------:R-:W-:Y:S05]  /*93f0*/  BRA `(.L_x_113) ;  /* 0xffffffcc00d47947 */ /* 0x000fea000383ffff */
.L_x_123:
[----:B--2---:R2:W3:Y:S02]  /*9400*/  SYNCS.PHASECHK.TRANS64.TRYWAIT P0, [R3+URZ+0x40], R0 ;  /* 0x00004000030075a7 */ /* 0x0044e400080011ff */
[----:B---3--:R-:W-:Y:S05]  /*9410*/  @!P0 NANOSLEEP.SYNCS 0x989680 ;  /* 0x009896800000895d */ /* 0x008fea0003900000 */
[----:B------:R-:W3:Y:S02]  /*9420*/  @!P0 SYNCS.PHASECHK.TRANS64 P0, [R3+URZ+0x40], R0 ;  /* 0x00004000030085a7 */ /* 0x000ee400080010ff */
[----:B---3--:R-:W-:Y:S05]  /*9430*/  @!P0 BRA `(.L_x_123) ;  /* 0xfffffffc00f08947 */ /* 0x008fea000383ffff */
[----:B------:R-:W-:Y:S05]  /*9440*/  BRA `(.L_x_122) ;  /* 0xffffffd400e07947 */ /* 0x000fea000383ffff */
.L_x_131:
[----:B--2---:R2:W3:Y:S02]  /*9450*/  SYNCS.PHASECHK.TRANS64.TRYWAIT P0, [R83+URZ+0x40], R4 ;  /* 0x00004004530075a7 */ /* 0x0044e400080011ff */
[----:B---3--:R-:W-:Y:S05]  /*9460*/  @!P0 NANOSLEEP.SYNCS 0x989680 ;  /* 0x009896800000895d */ /* 0x008fea0003900000 */
[----:B------:R-:W3:Y:S02]  /*9470*/  @!P0 SYNCS.PHASECHK.TRANS64 P0, [R83+URZ+0x40], R4 ;  /* 0x00004004530085a7 */ /* 0x000ee400080010ff */
[----:B---3--:R-:W-:Y:S05]  /*9480*/  @!P0 BRA `(.L_x_131) ;  /* 0xfffffffc00f08947 */ /* 0x008fea000383ffff */
[----:B------:R-:W-:Y:S05]  /*9490*/  BRA `(.L_x_130) ;  /* 0xffffffdc00fc7947 */ /* 0x000fea000383ffff */
.L_x_139:
[----:B--2---:R2:W3:Y:S02]  /*94a0*/  SYNCS.PHASECHK.TRANS64.TRYWAIT P0, [R88+URZ+0x40], R3 ;  /* 0x00004003580075a7 */ /* 0x0044e400080011ff */
[----:B---3--:R-:W-:Y:S05]  /*94b0*/  @!P0 NANOSLEEP.SYNCS 0x989680 ;  /* 0x009896800000895d */ /* 0x008fea0003900000 */
[----:B------:R-:W3:Y:S02]  /*94c0*/  @!P0 SYNCS.PHASECHK.TRANS64 P0, [R88+URZ+0x40], R3 ;  /* 0x00004003580085a7 */ /* 0x000ee400080010ff */
[----:B---3--:R-:W-:Y:S05]  /*94d0*/  @!P0 BRA `(.L_x_139) ;  /* 0xfffffffc00f08947 */ /* 0x008fea000383ffff */
[----:B------:R-:W-:Y:S05]  /*94e0*/  BRA `(.L_x_138) ;  /* 0xffffffe800187947 */ /* 0x000fea000383ffff */
        .weak           $__internal_0_$__cuda_sm10x_tcgen05_guardrail_trap_col_being_dealloced_not_returned_by_alloc
        .type           $__internal_0_$__cuda_sm10x_tcgen05_guardrail_trap_col_being_dealloced_not_returned_by_alloc,@function
        .size           $__internal_0_$__cuda_sm10x_tcgen05_guardrail_trap_col_being_dealloced_not_returned_by_alloc,($__internal_1_$__cuda_sm10x_tcgen05_guardrail_trap_phase_invalid_during_alloc - $__internal_0_$__cuda_sm10x_tcgen05_guardrail_trap_col_being_dealloced_not_returned_by_alloc)
$__internal_0_$__cuda_sm10x_tcgen05_guardrail_trap_col_being_dealloced_not_returned_by_alloc:
[----:B------:R-:W-:Y:S05]  /*94f0*/  BPT.TRAP 0x1 ;  /* 0x000000040000795c */ /* 0x000fea0000300000 */
[----:B------:R-:W-:-:S04]  /*9500*/  HFMA2 R3, -RZ, RZ, 0, 0 ;  /* 0x00000000ff037431 */ /* 0x000fc800000001ff */
[----:B------:R-:W-:Y:S05]  /*9510*/  RET.REL.NODEC R2 `(_ZN7cutlass13device_kernelINS_4gemm6kernel13GemmUniversalIN4cute5tupleIJiiiiEEENS1_10collective13CollectiveMmaINS1_35MainloopSm100TmaUmmaWarpSpecializedILi4ELi2ELi4ENS5_IJNS4_1CILi2EEENSA_ILi1EEESC_EEEEENS5_IJNSA_ILi128EEESF_NSA_ILi64EEEEEENS_6half_tENS5_IJlSC_lEEESI_NS5_IJSC_llEEENS4_8TiledMMAINS4_8MMA_AtomIJNS4_26SM100_MMA_F16BF16_2x1SM_SSISI_SI_fLi128ELi128ELNS4_4UMMA5MajorE0ELSP_1ELNSO_7ScaleInE0ELSQ_0EEEEEENS4_6LayoutINS5_IJSC_SC_SC_EEENS5_IJNSA_ILi0EEESV_SV_EEEEENS5_IJNS4_10UnderscoreESY_SY_EEEEENS4_18SM100_TMA_2SM_LOADENS4_14ComposedLayoutINS4_7SwizzleILi3ELi4ELi3EEENS4_18smem_ptr_flag_bitsILi16EEENST_INS5_IJNSA_ILi8EEESG_EEENS5_IJSG_SC_EEEEEEEvNS4_8identityES11_NS12_IS14_S16_NST_INS5_IJSG_S17_EEENS5_IJSC_SG_EEEEEEEvS1C_EENS_8epilogue10collective18CollectiveEpilogueINS1I_23Sm100TmaWarpSpecializedILi4ELi2ELi16ELb1ELb0EEEJNS5_IJSG_SF_SG_EEENS5_IJNST_ISG_SC_EENST_INS5_IJNSA_ILi16EEESB_EEES1E_EEEEESI_SJ_SI_SJ_NS1I_6fusion15FusionCallbacksIS1M_NS1T_17LinearCombinationISI_fSI_fLNS_15FloatRoundStyleE2EEES1N_S1S_JEEENS4_5SM1004TMEM4LOAD26SM100_TMEM_LOAD_32dp32b16xENS4_13SM90_TMA_LOADENS12_INS13_ILi1ELi4ELi3EEES16_NST_INS5_IJS17_S1P_EEENS5_IJS1P_SC_EEEEEEENS4_39AutoVectorizingCopyWithAssumedAlignmentILi128EEENS4_14SM90_TMA_STOREES28_S2A_S2A_EEEvvEEEEvNT_6ParamsE) ;  /* 0xffffff6802b87950 */ /* 0x000fea0003c3ffff */
        .weak           $__internal_1_$__cuda_sm10x_tcgen05_guardrail_trap_phase_invalid_during_alloc
        .type           $__internal_1_$__cuda_sm10x_tcgen05_guardrail_trap_phase_invalid_during_alloc,@function
        .size           $__internal_1_$__cuda_sm10x_tcgen05_guardrail_trap_phase_invalid_during_alloc,($__internal_2_$__cuda_sm10x_tcgen05_guardrail_trap_unallocated_columns_being_dealloced - $__internal_1_$__cuda_sm10x_tcgen05_guardrail_trap_phase_invalid_during_alloc)
$__internal_1_$__cuda_sm10x_tcgen05_guardrail_trap_phase_invalid_during_alloc:
[----:B------:R-:W-:Y:S05]  /*9520*/  BPT.TRAP 0x1 ;  /* 0x000000040000795c */ /* 0x000fea0000300000 */
[----:B------:R-:W-:-:S04]  /*9530*/  MOV R3, 0x0 ;  /* 0x0000000000037802 */ /* 0x000fc80000000f00 */
[----:B------:R-:W-:Y:S05]  /*9540*/  RET.REL.NODEC R2 `(_ZN7cutlass13device_kernelINS_4gemm6kernel13GemmUniversalIN4cute5tupleIJiiiiEEENS1_10collective13CollectiveMmaINS1_35MainloopSm100TmaUmmaWarpSpecializedILi4ELi2ELi4ENS5_IJNS4_1CILi2EEENSA_ILi1EEESC_EEEEENS5_IJNSA_ILi128EEESF_NSA_ILi64EEEEEENS_6half_tENS5_IJlSC_lEEESI_NS5_IJSC_llEEENS4_8TiledMMAINS4_8MMA_AtomIJNS4_26SM100_MMA_F16BF16_2x1SM_SSISI_SI_fLi128ELi128ELNS4_4UMMA5MajorE0ELSP_1ELNSO_7ScaleInE0ELSQ_0EEEEEENS4_6LayoutINS5_IJSC_SC_SC_EEENS5_IJNSA_ILi0EEESV_SV_EEEEENS5_IJNS4_10UnderscoreESY_SY_EEEEENS4_18SM100_TMA_2SM_LOADENS4_14ComposedLayoutINS4_7SwizzleILi3ELi4ELi3EEENS4_18smem_ptr_flag_bitsILi16EEENST_INS5_IJNSA_ILi8EEESG_EEENS5_IJSG_SC_EEEEEEEvNS4_8identityES11_NS12_IS14_S16_NST_INS5_IJSG_S17_EEENS5_IJSC_SG_EEEEEEEvS1C_EENS_8epilogue10collective18CollectiveEpilogueINS1I_23Sm100TmaWarpSpecializedILi4ELi2ELi16ELb1ELb0EEEJNS5_IJSG_SF_SG_EEENS5_IJNST_ISG_SC_EENST_INS5_IJNSA_ILi16EEESB_EEES1E_EEEEESI_SJ_SI_SJ_NS1I_6fusion15FusionCallbacksIS1M_NS1T_17LinearCombinationISI_fSI_fLNS_15FloatRoundStyleE2EEES1N_S1S_JEEENS4_5SM1004TMEM4LOAD26SM100_TMEM_LOAD_32dp32b16xENS4_13SM90_TMA_LOADENS12_INS13_ILi1ELi4ELi3EEES16_NST_INS5_IJS17_S1P_EEENS5_IJS1P_SC_EEEEEEENS4_39AutoVectorizingCopyWithAssumedAlignmentILi128EEENS4_14SM90_TMA_STOREES28_S2A_S2A_EEEvvEEEEvNT_6ParamsE) ;  /* 0xffffff6802ac7950 */ /* 0x000fea0003c3ffff */
        .weak           $__internal_2_$__cuda_sm10x_tcgen05_guardrail_trap_unallocated_columns_being_dealloced
        .type           $__internal_2_$__cuda_sm10x_tcgen05_guardrail_trap_unallocated_columns_being_dealloced,@function
        .size           $__internal_2_$__cuda_sm10x_tcgen05_guardrail_trap_unallocated_columns_being_dealloced,(.L_x_197 - $__internal_2_$__cuda_sm10x_tcgen05_guardrail_trap_unallocated_columns_being_dealloced)
$__internal_2_$__cuda_sm10x_tcgen05_guardrail_trap_unallocated_columns_being_dealloced:
[----:B------:R-:W-:Y:S05]  /*9550*/  BPT.TRAP 0x1 ;  /* 0x000000040000795c */ /* 0x000fea0000300000 */
[----:B------:R-:W-:-:S04]  /*9560*/  HFMA2 R3, -RZ, RZ, 0, 0 ;  /* 0x00000000ff037431 */ /* 0x000fc800000001ff */
[----:B------:R-:W-:Y:S05]  /*9570*/  RET.REL.NODEC R2 `(_ZN7cutlass13device_kernelINS_4gemm6kernel13GemmUniversalIN4cute5tupleIJiiiiEEENS1_10collective13CollectiveMmaINS1_35MainloopSm100TmaUmmaWarpSpecializedILi4ELi2ELi4ENS5_IJNS4_1CILi2EEENSA_ILi1EEESC_EEEEENS5_IJNSA_ILi128EEESF_NSA_ILi64EEEEEENS_6half_tENS5_IJlSC_lEEESI_NS5_IJSC_llEEENS4_8TiledMMAINS4_8MMA_AtomIJNS4_26SM100_MMA_F16BF16_2x1SM_SSISI_SI_fLi128ELi128ELNS4_4UMMA5MajorE0ELSP_1ELNSO_7ScaleInE0ELSQ_0EEEEEENS4_6LayoutINS5_IJSC_SC_SC_EEENS5_IJNSA_ILi0EEESV_SV_EEEEENS5_IJNS4_10UnderscoreESY_SY_EEEEENS4_18SM100_TMA_2SM_LOADENS4_14ComposedLayoutINS4_7SwizzleILi3ELi4ELi3EEENS4_18smem_ptr_flag_bitsILi16EEENST_INS5_IJNSA_ILi8EEESG_EEENS5_IJSG_SC_EEEEEEEvNS4_8identityES11_NS12_IS14_S16_NST_INS5_IJSG_S17_EEENS5_IJSC_SG_EEEEEEEvS1C_EENS_8epilogue10collective18CollectiveEpilogueINS1I_23Sm100TmaWarpSpecializedILi4ELi2ELi16ELb1ELb0EEEJNS5_IJSG_SF_SG_EEENS5_IJNST_ISG_SC_EENST_INS5_IJNSA_ILi16EEESB_EEES1E_EEEEESI_SJ_SI_SJ_NS1I_6fusion15FusionCallbacksIS1M_NS1T_17LinearCombinationISI_fSI_fLNS_15FloatRoundStyleE2EEES1N_S1S_JEEENS4_5SM1004TMEM4LOAD26SM100_TMEM_LOAD_32dp32b16xENS4_13SM90_TMA_LOADENS12_INS13_ILi1ELi4ELi3EEES16_NST_INS5_IJS17_S1P_EEENS5_IJS1P_SC_EEEEEEENS4_39AutoVectorizingCopyWithAssumedAlignmentILi128EEENS4_14SM90_TMA_STOREES28_S2A_S2A_EEEvvEEEEvNT_6ParamsE) ;  /* 0xffffff6802a07950 */ /* 0x000fea0003c3ffff */
.L_x_196:
[----:B------:R-:W-:-:S00]  /*9580*/  BRA `(.L_x_196) ;  /* 0xfffffffc00fc7947 */ /* 0x000fc0000383ffff */
[----:B------:R-:W-:-:S00]  /*9590*/  NOP ;  /* 0x0000000000007918 */ /* 0x000fc00000000000 */
        /* <DEDUP_REMOVED lines=14> */
.L_x_197:


//--------------------- .nv.global.init           --------------------------
	.section	.nv.global.init,"aw",@progbits
.nv.global.init:
	.type		$str$27,@object
	.size		$str$27,($str$28 - $str$27)
$str$27:
        /*0000*/ 	.byte	0x28, 0x61, 0x64, 0x64, 0x72, 0x65, 0x73, 0x73, 0x20, 0x26, 0x20, 0x6d, 0x61, 0x73, 0x6b, 0x29
        /*0010*/ 	.byte	0x20, 0x3d, 0x3d, 0x20, 0x30, 0x00
	.type		$str$28,@object
	.size		$str$28,($str$26 - $str$28)
$str$28:
        /*0016*/ 	.byte	0x2f, 0x74, 0x6d, 0x70, 0x2f, 0x63, 0x75, 0x74, 0x6c, 0x61, 0x73, 0x73, 0x5f, 0x73, 0x77, 0x65
        /*0026*/ 	.byte	0x65, 0x70, 0x5f, 0x73, 0x72, 0x63, 0x2f, 0x69, 0x6e, 0x63, 0x6c, 0x75, 0x64, 0x65, 0x2f, 0x63
        /*0036*/ 	.byte	0x75, 0x74, 0x65, 0x2f, 0x70, 0x6f, 0x69, 0x6e, 0x74, 0x65, 0x72, 0x5f, 0x66, 0x6c, 0x61, 0x67
        /*0046*/ 	.byte	0x67, 0x65, 0x64, 0x2e, 0x68, 0x70, 0x70, 0x00
	.type		$str$26,@object
	.size		$str$26,($str$25 - $str$26)
$str$26:
        /*004e*/ 	.byte	0x2f, 0x74, 0x6d, 0x70, 0x2f, 0x63, 0x75, 0x74, 0x6c, 0x61, 0x73, 0x73, 0x5f, 0x73, 0x77, 0x65
        /*005e*/ 	.byte	0x65, 0x70, 0x5f, 0x73, 0x72, 0x63, 0x2f, 0x69, 0x6e, 0x63, 0x6c, 0x75, 0x64, 0x65, 0x2f, 0x63
        /*006e*/ 	.byte	0x75, 0x74, 0x65, 0x2f, 0x61, 0x74, 0x6f, 0x6d, 0x2f, 0x63, 0x6f, 0x70, 0x79, 0x5f, 0x74, 0x72
        /*007e*/ 	.byte	0x61, 0x69, 0x74, 0x73, 0x5f, 0x73, 0x6d, 0x31, 0x30, 0x30, 0x2e, 0x68, 0x70, 0x70, 0x00
	.type		$str$25,@object
	.size		$str$25,(__unnamed_1 - $str$25)
$str$25:
        /*008d*/ 	.byte	0x28, 0x28, 0x75, 0x69, 0x6e, 0x74, 0x33, 0x32, 0x5f, 0x74, 0x28, 0x74, 0x68, 0x72, 0x65, 0x61
        /*009d*/ 	.byte	0x64, 0x49, 0x64, 0x78, 0x2e, 0x78, 0x29, 0x20, 0x2f, 0x20, 0x33, 0x32, 0x29, 0x20, 0x25, 0x20
        /*00ad*/ 	.byte	0x34, 0x29, 0x20, 0x3d, 0x3d, 0x20, 0x28, 0x28, 0x28, 0x74, 0x6d, 0x65, 0x6d, 0x5f, 0x61, 0x64
        /*00bd*/ 	.byte	0x64, 0x72, 0x20, 0x3e, 0x3e, 0x20, 0x31, 0x36, 0x29, 0x20, 0x2f, 0x20, 0x33, 0x32, 0x29, 0x20
        /*00cd*/ 	.byte	0x25, 0x20, 0x34, 0x29, 0x00
	.type		__unnamed_1,@object
	.size		__unnamed_1,(__unnamed_2 - __unnamed_1)
__unnamed_1:
        /*00d2*/ 	.byte	0x61, 0x75, 0x74, 0x6f, 0x20, 0x63, 0x75, 0x74, 0x65, 0x3a, 0x3a, 0x61, 0x73, 0x5f, 0x70, 0x6f
        /* <DEDUP_REMOVED lines=24> */
        /*0262*/ 	.byte	0x34, 0x38, 0x3e, 0x3e, 0x3e, 0x3e, 0x5d, 0x00
	.type		__unnamed_2,@object
	.size		__unnamed_2,(.L_2 - __unnamed_2)
__unnamed_2:
        /* <DEDUP_REMOVED lines=40> */
        /*04ea*/ 	.byte	0x3a, 0x3a, 0x43, 0x3c, 0x30, 0x3e, 0x3e, 0x3e, 0x3e, 0x5d, 0x00
.L_2:


//--------------------- .nv.shared._ZN7cutlass13device_kernelINS_4gemm6kernel13GemmUniversalIN4cute5tupleIJiiiiEEENS1_10collective13CollectiveMmaINS1_35MainloopSm100TmaUmmaWarpSpecializedILi4ELi2ELi4ENS5_IJNS4_1CILi2EEENSA_ILi1EEESC_EEEEENS5_IJNSA_ILi128EEESF_NSA_ILi64EEEEEENS_6half_tENS5_IJlSC_lEEESI_NS5_IJSC_llEEENS4_8TiledMMAINS4_8MMA_AtomIJNS4_26SM100_MMA_F16BF16_2x1SM_SSISI_SI_fLi128ELi128ELNS4_4UMMA5MajorE0ELSP_1ELNSO_7ScaleInE0ELSQ_0EEEEEENS4_6LayoutINS5_IJSC_SC_SC_EEENS5_IJNSA_ILi0EEESV_SV_EEEEENS5_IJNS4_10UnderscoreESY_SY_EEEEENS4_18SM100_TMA_2SM_LOADENS4_14ComposedLayoutINS4_7SwizzleILi3ELi4ELi3EEENS4_18smem_ptr_flag_bitsILi16EEENST_INS5_IJNSA_ILi8EEESG_EEENS5_IJSG_SC_EEEEEEEvNS4_8identityES11_NS12_IS14_S16_NST_INS5_IJSG_S17_EEENS5_IJSC_SG_EEEEEEEvS1C_EENS_8epilogue10collective18CollectiveEpilogueINS1I_23Sm100TmaWarpSpecializedILi4ELi2ELi16ELb1ELb0EEEJNS5_IJSG_SF_SG_EEENS5_IJNST_ISG_SC_EENST_INS5_IJNSA_ILi16EEESB_EEES1E_EEEEESI_SJ_SI_SJ_NS1I_6fusion15FusionCallbacksIS1M_NS1T_17LinearCombinationISI_fSI_fLNS_15FloatRoundStyleE2EEES1N_S1S_JEEENS4_5SM1004TMEM4LOAD26SM100_TMEM_LOAD_32dp32b16xENS4_13SM90_TMA_LOADENS12_INS13_ILi1ELi4ELi3EEES16_NST_INS5_IJS17_S1P_EEENS5_IJS1P_SC_EEEEEEENS4_39AutoVectorizingCopyWithAssumedAlignmentILi128EEENS4_14SM90_TMA_STOREES28_S2A_S2A_EEEvvEEEEvNT_6ParamsE --------------------------
	.section	.nv.shared._ZN7cutlass13device_kernelINS_4gemm6kernel13GemmUniversalIN4cute5tupleIJiiiiEEENS1_10collective13CollectiveMmaINS1_35MainloopSm100TmaUmmaWarpSpecializedILi4ELi2ELi4ENS5_IJNS4_1CILi2EEENSA_ILi1EEESC_EEEEENS5_IJNSA_ILi128EEESF_NSA_ILi64EEEEEENS_6half_tENS5_IJlSC_lEEESI_NS5_IJSC_llEEENS4_8TiledMMAINS4_8MMA_AtomIJNS4_26SM100_MMA_F16BF16_2x1SM_SSISI_SI_fLi128ELi128ELNS4_4UMMA5MajorE0ELSP_1ELNSO_7ScaleInE0ELSQ_0EEEEEENS4_6LayoutINS5_IJSC_SC_SC_EEENS5_IJNSA_ILi0EEESV_SV_EEEEENS5_IJNS4_10UnderscoreESY_SY_EEEEENS4_18SM100_TMA_2SM_LOADENS4_14ComposedLayoutINS4_7SwizzleILi3ELi4ELi3EEENS4_18smem_ptr_flag_bitsILi16EEENST_INS5_IJNSA_ILi8EEESG_EEENS5_IJSG_SC_EEEEEEEvNS4_8identityES11_NS12_IS14_S16_NST_INS5_IJSG_S17_EEENS5_IJSC_SG_EEEEEEEvS1C_EENS_8epilogue10collective18CollectiveEpilogueINS1I_23Sm100TmaWarpSpecializedILi4ELi2ELi16ELb1ELb0EEEJNS5_IJSG_SF_SG_EEENS5_IJNST_ISG_SC_EENST_INS5_IJNSA_ILi16EEESB_EEES1E_EEEEESI_SJ_SI_SJ_NS1I_6fusion15FusionCallbacksIS1M_NS1T_17LinearCombinationISI_fSI_fLNS_15FloatRoundStyleE2EEES1N_S1S_JEEENS4_5SM1004TMEM4LOAD26SM100_TMEM_LOAD_32dp32b16xENS4_13SM90_TMA_LOADENS12_INS13_ILi1ELi4ELi3EEES16_NST_INS5_IJS17_S1P_EEENS5_IJS1P_SC_EEEEEEENS4_39AutoVectorizingCopyWithAssumedAlignmentILi128EEENS4_14SM90_TMA_STOREES28_S2A_S2A_EEEvvEEEEvNT_6ParamsE,"aw",@nobits
	.sectionflags	@""
	.align	16
	.zero		1024


//--------------------- .nv.shared.reserved.0     --------------------------
	.section	.nv.shared.reserved.0,"aw",@nobits
	.weak		__nv_reservedSMEM_offset_0_alias
	.size		__nv_reservedSMEM_offset_0_alias, 0, 64
	.other		__nv_reservedSMEM_offset_0_alias,@"STO_CUDA_RESERVED_SHARED STV_DEFAULT"
__nv_reservedSMEM_offset_0_alias:
	.zero		0
.nv.shared.reserved.0:
	.zero		64
	.weak		__nv_reservedSMEM_tcgen05_partition
	.type		__nv_reservedSMEM_tcgen05_partition,@object
	.size		__nv_reservedSMEM_tcgen05_partition,(.L_0 - __nv_reservedSMEM_tcgen05_partition)
__nv_reservedSMEM_tcgen05_partition:
	.zero		32
.L_0:


//--------------------- .nv.global                --------------------------
	.section	.nv.global,"aw",@nobits
.nv.global:
	.type		_ZN40_INTERNAL_0d6e5101_4_k_cu_407ddc36_281384cute1_E,@object
	.size		_ZN40_INTERNAL_0d6e5101_4_k_cu_407ddc36_281384cute1_E,(_ZN40_INTERNAL_0d6e5101_4_k_cu_407ddc36_281384cuda3std3__45__cpo6cbeginE - _ZN40_INTERNAL_0d6e5101_4_k_cu_407ddc36_281384cute1_E)
_ZN40_INTERNAL_0d6e5101_4_k_cu_407ddc36_281384cute1_E:
	.zero		1
	.type		_ZN40_INTERNAL_0d6e5101_4_k_cu_407ddc36_281384cuda3std3__45__cpo6cbeginE,@object
	.size		_ZN40_INTERNAL_0d6e5101_4_k_cu_407ddc36_281384cuda3std3__45__cpo6cbeginE,(_ZN40_INTERNAL_0d6e5101_4_k_cu_407ddc36_281384cuda3std3__48in_placeE - _ZN40_INTERNAL_0d6e5101_4_k_cu_407ddc36_281384cuda3std3__45__cpo6cbeginE)
_ZN40_INTERNAL_0d6e5101_4_k_cu_407ddc36_281384cuda3std3__45__cpo6cbeginE:
	.zero		1
	.type		_ZN40_INTERNAL_0d6e5101_4_k_cu_407ddc36_281384cuda3std3__48in_placeE,@object
	.size		_ZN40_INTERNAL_0d6e5101_4_k_cu_407ddc36_281384cuda3std3__48in_placeE,(_ZN40_INTERNAL_0d6e5101_4_k_cu_407ddc36_281384cuda3std6ranges3__45__cpo9iter_moveE - _ZN40_INTERNAL_0d6e5101_4_k_cu_407ddc36_281384cuda3std3__48in_placeE)
_ZN40_INTERNAL_0d6e5101_4_k_cu_407ddc36_281384cuda3std3__48in_placeE:
	.zero		1
	.type		_ZN40_INTERNAL_0d6e5101_4_k_cu_407ddc36_281384cuda3std6ranges3__45__cpo9iter_moveE,@object
	.size		_ZN40_INTERNAL_0d6e5101_4_k_cu_407ddc36_281384cuda3std6ranges3__45__cpo9iter_moveE,(_ZN40_INTERNAL_0d6e5101_4_k_cu_407ddc36_281384cuda3std3__45__cpo5beginE - _ZN40_INTERNAL_0d6e5101_4_k_cu_407ddc36_281384cuda3std6ranges3__45__cpo9iter_moveE)
_ZN40_INTERNAL_0d6e5101_4_k_cu_407ddc36_281384cuda3std6ranges3__45__cpo9iter_moveE:
	.zero		1
	.type		_ZN40_INTERNAL_0d6e5101_4_k_cu_407ddc36_281384cuda3std3__45__cpo5beginE,@object
	.size		_ZN40_INTERNAL_0d6e5101_4_k_cu_407ddc36_281384cuda3std3__45__cpo5beginE,(_ZN40_INTERNAL_0d6e5101_4_k_cu_407ddc36_281384cuda3std3__442_GLOBAL__N__0d6e5101_4_k_cu_407ddc36_281386ignoreE - _ZN40_INTERNAL_0d6e5101_4_k_cu_407ddc36_281384cuda3std3__45__cpo5beginE)
_ZN40_INTERNAL_0d6e5101_4_k_cu_407ddc36_281384cuda3std3__45__cpo5beginE:
	.zero		1
	.type		_ZN40_INTERNAL_0d6e5101_4_k_cu_407ddc36_281384cuda3std3__442_GLOBAL__N__0d6e5101_4_k_cu_407ddc36_281386ignoreE,@object
	.size		_ZN40_INTERNAL_0d6e5101_4_k_cu_407ddc36_281384cuda3std3__442_GLOBAL__N__0d6e5101_4_k_cu_407ddc36_281386ignoreE,(_ZN40_INTERNAL_0d6e5101_4_k_cu_407ddc36_281384cute7productE - _ZN40_INTERNAL_0d6e5101_4_k_cu_407ddc36_281384cuda3std3__442_GLOBAL__N__0d6e5101_4_k_cu_407ddc36_281386ignoreE)
_ZN40_INTERNAL_0d6e5101_4_k_cu_407ddc36_281384cuda3std3__442_GLOBAL__N__0d6e5101_4_k_cu_407ddc36_281386ignoreE:
	.zero		1
	.type		_ZN40_INTERNAL_0d6e5101_4_k_cu_407ddc36_281384cute7productE,@object
	.size		_ZN40_INTERNAL_0d6e5101_4_k_cu_407ddc36_281384cute7productE,(_ZN40_INTERNAL_0d6e5101_4_k_cu_407ddc36_281384cuda3std3__45__cpo3endE - _ZN40_INTERNAL_0d6e5101_4_k_cu_407ddc36_281384cute7productE)
_ZN40_INTERNAL_0d6e5101_4_k_cu_407ddc36_281384cute7productE:
	.zero		1
	.type		_ZN40_INTERNAL_0d6e5101_4_k_cu_407ddc36_281384cuda3std3__45__cpo3endE,@object
	.size		_ZN40_INTERNAL_0d6e5101_4_k_cu_407ddc36_281384cuda3std3__45__cpo3endE,(_ZN40_INTERNAL_0d6e5101_4_k_cu_407ddc36_281384cuda3std3__419piecewise_constructE - _ZN40_INTERNAL_0d6e5101_4_k_cu_407ddc36_281384cuda3std3__45__cpo3endE)
_ZN40_INTERNAL_0d6e5101_4_k_cu_407ddc36_281384cuda3std3__45__cpo3endE:
	.zero		1
	.type		_ZN40_INTERNAL_0d6e5101_4_k_cu_407ddc36_281384cuda3std3__419piecewise_constructE,@object
	.size		_ZN40_INTERNAL_0d6e5101_4_k_cu_407ddc36_281384cuda3std3__419piecewise_constructE,(_ZN40_INTERNAL_0d6e5101_4_k_cu_407ddc36_281384cuda3std3__45__cpo4cendE - _ZN40_INTERNAL_0d6e5101_4_k_cu_407ddc36_281384cuda3std3__419piecewise_constructE)
_ZN40_INTERNAL_0d6e5101_4_k_cu_407ddc36_281384cuda3std3__419piecewise_constructE:
	.zero		1
	.type		_ZN40_INTERNAL_0d6e5101_4_k_cu_407ddc36_281384cuda3std3__45__cpo4cendE,@object
	.size		_ZN40_INTERNAL_0d6e5101_4_k_cu_407ddc36_281384cuda3std3__45__cpo4cendE,(_ZN40_INTERNAL_0d6e5101_4_k_cu_407ddc36_281384cuda3std6ranges3__45__cpo4swapE - _ZN40_INTERNAL_0d6e5101_4_k_cu_407ddc36_281384cuda3std3__45__cpo4cendE)
_ZN40_INTERNAL_0d6e5101_4_k_cu_407ddc36_281384cuda3std3__45__cpo4cendE:
	.zero		1
	.type		_ZN40_INTERNAL_0d6e5101_4_k_cu_407ddc36_281384cuda3std6ranges3__45__cpo4swapE,@object
	.size		_ZN40_INTERNAL_0d6e5101_4_k_cu_407ddc36_281384cuda3std6ranges3__45__cpo4swapE,(.L_10 - _ZN40_INTERNAL_0d6e5101_4_k_cu_407ddc36_281384cuda3std6ranges3__45__cpo4swapE)
_ZN40_INTERNAL_0d6e5101_4_k_cu_407ddc36_281384cuda3std6ranges3__45__cpo4swapE:
	.zero		1
.L_10:


//--------------------- .nv.constant0._ZN7cutlass13device_kernelINS_4gemm6kernel13GemmUniversalIN4cute5tupleIJiiiiEEENS1_10collective13CollectiveMmaINS1_35MainloopSm100TmaUmmaWarpSpecializedILi4ELi2ELi4ENS5_IJNS4_1CILi2EEENSA_ILi1EEESC_EEEEENS5_IJNSA_ILi128EEESF_NSA_ILi64EEEEEENS_6half_tENS5_IJlSC_lEEESI_NS5_IJSC_llEEENS4_8TiledMMAINS4_8MMA_AtomIJNS4_26SM100_MMA_F16BF16_2x1SM_SSISI_SI_fLi128ELi128ELNS4_4UMMA5MajorE0ELSP_1ELNSO_7ScaleInE0ELSQ_0EEEEEENS4_6LayoutINS5_IJSC_SC_SC_EEENS5_IJNSA_ILi0EEESV_SV_EEEEENS5_IJNS4_10UnderscoreESY_SY_EEEEENS4_18SM100_TMA_2SM_LOADENS4_14ComposedLayoutINS4_7SwizzleILi3ELi4ELi3EEENS4_18smem_ptr_flag_bitsILi16EEENST_INS5_IJNSA_ILi8EEESG_EEENS5_IJSG_SC_EEEEEEEvNS4_8identityES11_NS12_IS14_S16_NST_INS5_IJSG_S17_EEENS5_IJSC_SG_EEEEEEEvS1C_EENS_8epilogue10collective18CollectiveEpilogueINS1I_23Sm100TmaWarpSpecializedILi4ELi2ELi16ELb1ELb0EEEJNS5_IJSG_SF_SG_EEENS5_IJNST_ISG_SC_EENST_INS5_IJNSA_ILi16EEESB_EEES1E_EEEEESI_SJ_SI_SJ_NS1I_6fusion15FusionCallbacksIS1M_NS1T_17LinearCombinationISI_fSI_fLNS_15FloatRoundStyleE2EEES1N_S1S_JEEENS4_5SM1004TMEM4LOAD26SM100_TMEM_LOAD_32dp32b16xENS4_13SM90_TMA_LOADENS12_INS13_ILi1ELi4ELi3EEES16_NST_INS5_IJS17_S1P_EEENS5_IJS1P_SC_EEEEEEENS4_39AutoVectorizingCopyWithAssumedAlignmentILi128EEENS4_14SM90_TMA_STOREES28_S2A_S2A_EEEvvEEEEvNT_6ParamsE --------------------------
	.section	.nv.constant0._ZN7cutlass13device_kernelINS_4gemm6kernel13GemmUniversalIN4cute5tupleIJiiiiEEENS1_10collective13CollectiveMmaINS1_35MainloopSm100TmaUmmaWarpSpecializedILi4ELi2ELi4ENS5_IJNS4_1CILi2EEENSA_ILi1EEESC_EEEEENS5_IJNSA_ILi128EEESF_NSA_ILi64EEEEEENS_6half_tENS5_IJlSC_lEEESI_NS5_IJSC_llEEENS4_8TiledMMAINS4_8MMA_AtomIJNS4_26SM100_MMA_F16BF16_2x1SM_SSISI_SI_fLi128ELi128ELNS4_4UMMA5MajorE0ELSP_1ELNSO_7ScaleInE0ELSQ_0EEEEEENS4_6LayoutINS5_IJSC_SC_SC_EEENS5_IJNSA_ILi0EEESV_SV_EEEEENS5_IJNS4_10UnderscoreESY_SY_EEEEENS4_18SM100_TMA_2SM_LOADENS4_14ComposedLayoutINS4_7SwizzleILi3ELi4ELi3EEENS4_18smem_ptr_flag_bitsILi16EEENST_INS5_IJNSA_ILi8EEESG_EEENS5_IJSG_SC_EEEEEEEvNS4_8identityES11_NS12_IS14_S16_NST_INS5_IJSG_S17_EEENS5_IJSC_SG_EEEEEEEvS1C_EENS_8epilogue10collective18CollectiveEpilogueINS1I_23Sm100TmaWarpSpecializedILi4ELi2ELi16ELb1ELb0EEEJNS5_IJSG_SF_SG_EEENS5_IJNST_ISG_SC_EENST_INS5_IJNSA_ILi16EEESB_EEES1E_EEEEESI_SJ_SI_SJ_NS1I_6fusion15FusionCallbacksIS1M_NS1T_17LinearCombinationISI_fSI_fLNS_15FloatRoundStyleE2EEES1N_S1S_JEEENS4_5SM1004TMEM4LOAD26SM100_TMEM_LOAD_32dp32b16xENS4_13SM90_TMA_LOADENS12_INS13_ILi1ELi4ELi3EEES16_NST_INS5_IJS17_S1P_EEENS5_IJS1P_SC_EEEEEEENS4_39AutoVectorizingCopyWithAssumedAlignmentILi128EEENS4_14SM90_TMA_STOREES28_S2A_S2A_EEEvvEEEEvNT_6ParamsE,"a",@progbits
	.sectionflags	@""
	.align	4
.nv.constant0._ZN7cutlass13device_kernelINS_4gemm6kernel13GemmUniversalIN4cute5tupleIJiiiiEEENS1_10collective13CollectiveMmaINS1_35MainloopSm100TmaUmmaWarpSpecializedILi4ELi2ELi4ENS5_IJNS4_1CILi2EEENSA_ILi1EEESC_EEEEENS5_IJNSA_ILi128EEESF_NSA_ILi64EEEEEENS_6half_tENS5_IJlSC_lEEESI_NS5_IJSC_llEEENS4_8TiledMMAINS4_8MMA_AtomIJNS4_26SM100_MMA_F16BF16_2x1SM_SSISI_SI_fLi128ELi128ELNS4_4UMMA5MajorE0ELSP_1ELNSO_7ScaleInE0ELSQ_0EEEEEENS4_6LayoutINS5_IJSC_SC_SC_EEENS5_IJNSA_ILi0EEESV_SV_EEEEENS5_IJNS4_10UnderscoreESY_SY_EEEEENS4_18SM100_TMA_2SM_LOADENS4_14ComposedLayoutINS4_7SwizzleILi3ELi4ELi3EEENS4_18smem_ptr_flag_bitsILi16EEENST_INS5_IJNSA_ILi8EEESG_EEENS5_IJSG_SC_EEEEEEEvNS4_8identityES11_NS12_IS14_S16_NST_INS5_IJSG_S17_EEENS5_IJSC_SG_EEEEEEEvS1C_EENS_8epilogue10collective18CollectiveEpilogueINS1I_23Sm100TmaWarpSpecializedILi4ELi2ELi16ELb1ELb0EEEJNS5_IJSG_SF_SG_EEENS5_IJNST_ISG_SC_EENST_INS5_IJNSA_ILi16EEESB_EEES1E_EEEEESI_SJ_SI_SJ_NS1I_6fusion15FusionCallbacksIS1M_NS1T_17LinearCombinationISI_fSI_fLNS_15FloatRoundStyleE2EEES1N_S1S_JEEENS4_5SM1004TMEM4LOAD26SM100_TMEM_LOAD_32dp32b16xENS4_13SM90_TMA_LOADENS12_INS13_ILi1ELi4ELi3EEES16_NST_INS5_IJS17_S1P_EEENS5_IJS1P_SC_EEEEEEENS4_39AutoVectorizingCopyWithAssumedAlignmentILi128EEENS4_14SM90_TMA_STOREES28_S2A_S2A_EEEvvEEEEvNT_6ParamsE:
	.zero		2944


//--------------------- SYMBOLS --------------------------

	.type		.nv.reservedSmem.offset0,@object
	.size		.nv.reservedSmem.offset0,0x4
	.type		.nv.reservedSmem.cap,@object
	.size		.nv.reservedSmem.cap,0x4
	.type		__assertfail,@function
